//
// Generated by NVIDIA NVVM Compiler
//
// Compiler Build ID: CL-36424714
// Cuda compilation tools, release 13.0, V13.0.88
// Based on NVVM 20.0.0
//

.version 9.0
.target sm_100
.address_size 64

	// .globl	_Z21convertRgb2GrayKernelPhiiS_

.visible .entry _Z21convertRgb2GrayKernelPhiiS_(
	.param .u64 .ptr .align 1 _Z21convertRgb2GrayKernelPhiiS__param_0,
	.param .u32 _Z21convertRgb2GrayKernelPhiiS__param_1,
	.param .u32 _Z21convertRgb2GrayKernelPhiiS__param_2,
	.param .u64 .ptr .align 1 _Z21convertRgb2GrayKernelPhiiS__param_3
)
{
	.reg .pred 	%p<4>;
	.reg .b16 	%rs<4>;
	.reg .b32 	%r<14>;
	.reg .b64 	%rd<9>;
	.reg .b64 	%fd<7>;

	ld.param.u64 	%rd1, [_Z21convertRgb2GrayKernelPhiiS__param_0];
	ld.param.u32 	%r3, [_Z21convertRgb2GrayKernelPhiiS__param_1];
	ld.param.u32 	%r4, [_Z21convertRgb2GrayKernelPhiiS__param_2];
	ld.param.u64 	%rd2, [_Z21convertRgb2GrayKernelPhiiS__param_3];
	mov.u32 	%r5, %ctaid.y;
	mov.u32 	%r6, %ntid.y;
	mov.u32 	%r7, %tid.y;
	mad.lo.s32 	%r1, %r5, %r6, %r7;
	mov.u32 	%r8, %ctaid.x;
	mov.u32 	%r9, %ntid.x;
	mov.u32 	%r10, %tid.x;
	mad.lo.s32 	%r2, %r8, %r9, %r10;
	setp.ge.s32 	%p1, %r1, %r4;
	setp.ge.s32 	%p2, %r2, %r3;
	or.pred  	%p3, %p2, %p1;
	@%p3 bra 	$L__BB0_2;
	cvta.to.global.u64 	%rd3, %rd1;
	cvta.to.global.u64 	%rd4, %rd2;
	mad.lo.s32 	%r11, %r3, %r1, %r2;
	mul.lo.s32 	%r12, %r11, 3;
	cvt.s64.s32 	%rd5, %r12;
	add.s64 	%rd6, %rd3, %rd5;
	ld.global.u8 	%rs1, [%rd6];
	ld.global.u8 	%rs2, [%rd6+1];
	ld.global.u8 	%rs3, [%rd6+2];
	cvt.rn.f64.u16 	%fd1, %rs1;
	cvt.rn.f64.u16 	%fd2, %rs2;
	mul.f64 	%fd3, %fd2, 0d3FE2C8B439581062;
	fma.rn.f64 	%fd4, %fd1, 0d3FD322D0E5604189, %fd3;
	cvt.rn.f64.u16 	%fd5, %rs3;
	fma.rn.f64 	%fd6, %fd5, 0d3FBD2F1A9FBE76C9, %fd4;
	cvt.rzi.u32.f64 	%r13, %fd6;
	cvt.s64.s32 	%rd7, %r11;
	add.s64 	%rd8, %rd4, %rd7;
	st.global.u8 	[%rd8], %r13;
$L__BB0_2:
	ret;

}
	// .globl	_Z23convertGray2SobelKernelPhiiS_PaS0_h
.visible .entry _Z23convertGray2SobelKernelPhiiS_PaS0_h(
	.param .u64 .ptr .align 1 _Z23convertGray2SobelKernelPhiiS_PaS0_h_param_0,
	.param .u32 _Z23convertGray2SobelKernelPhiiS_PaS0_h_param_1,
	.param .u32 _Z23convertGray2SobelKernelPhiiS_PaS0_h_param_2,
	.param .u64 .ptr .align 1 _Z23convertGray2SobelKernelPhiiS_PaS0_h_param_3,
	.param .u64 .ptr .align 1 _Z23convertGray2SobelKernelPhiiS_PaS0_h_param_4,
	.param .u64 .ptr .align 1 _Z23convertGray2SobelKernelPhiiS_PaS0_h_param_5,
	.param .u8 _Z23convertGray2SobelKernelPhiiS_PaS0_h_param_6
)
{
	.reg .pred 	%p<14>;
	.reg .b16 	%rs<9>;
	.reg .b32 	%r<242>;
	.reg .b64 	%rd<64>;

	ld.param.u64 	%rd5, [_Z23convertGray2SobelKernelPhiiS_PaS0_h_param_0];
	ld.param.u32 	%r47, [_Z23convertGray2SobelKernelPhiiS_PaS0_h_param_1];
	ld.param.u32 	%r48, [_Z23convertGray2SobelKernelPhiiS_PaS0_h_param_2];
	ld.param.u64 	%rd6, [_Z23convertGray2SobelKernelPhiiS_PaS0_h_param_4];
	ld.param.u64 	%rd7, [_Z23convertGray2SobelKernelPhiiS_PaS0_h_param_5];
	ld.param.u8 	%rs1, [_Z23convertGray2SobelKernelPhiiS_PaS0_h_param_6];
	cvta.to.global.u64 	%rd1, %rd5;
	cvta.to.global.u64 	%rd2, %rd7;
	cvta.to.global.u64 	%rd3, %rd6;
	mov.u32 	%r49, %ctaid.y;
	mov.u32 	%r50, %ntid.y;
	mov.u32 	%r51, %tid.y;
	mad.lo.s32 	%r1, %r49, %r50, %r51;
	mov.u32 	%r52, %ctaid.x;
	mov.u32 	%r53, %ntid.x;
	mov.u32 	%r54, %tid.x;
	mad.lo.s32 	%r2, %r52, %r53, %r54;
	setp.ge.s32 	%p1, %r1, %r48;
	setp.ge.s32 	%p2, %r2, %r47;
	or.pred  	%p3, %p2, %p1;
	@%p3 bra 	$L__BB1_16;
	cvt.u32.u16 	%r3, %rs1;
	setp.eq.s16 	%p4, %rs1, 0;
	mov.b32 	%r238, 0;
	mov.u32 	%r239, %r238;
	@%p4 bra 	$L__BB1_15;
	shr.u16 	%rs2, %rs1, 1;
	cvt.u32.u16 	%r57, %rs2;
	sub.s32 	%r4, %r1, %r57;
	sub.s32 	%r5, %r2, %r57;
	add.s32 	%r6, %r47, -1;
	mov.b32 	%r217, 0;
	and.b16  	%rs3, %rs1, 7;
	add.s16 	%rs4, %rs3, -1;
	and.b16  	%rs5, %rs1, 3;
	and.b16  	%rs8, %rs1, 1;
	prmt.b32 	%r196, %r197, %r198, 0x3340U;
	mov.u32 	%r239, %r217;
	mov.u32 	%r238, %r217;
$L__BB1_3:
	ld.param.u32 	%r216, [_Z23convertGray2SobelKernelPhiiS_PaS0_h_param_2];
	setp.lt.u16 	%p5, %rs1, 8;
	mul.lo.s32 	%r10, %r217, %r3;
	add.s32 	%r60, %r4, %r217;
	max.s32 	%r61, %r60, 0;
	add.s32 	%r62, %r216, -1;
	min.s32 	%r63, %r61, %r62;
	mul.lo.s32 	%r11, %r63, %r47;
	mov.b32 	%r230, 0;
	@%p5 bra 	$L__BB1_6;
	mov.b32 	%r220, 0;
$L__BB1_5:
	.pragma "nounroll";
	add.s32 	%r65, %r220, %r10;
	cvt.u64.u32 	%rd8, %r65;
	add.s64 	%rd9, %rd3, %rd8;
	add.s64 	%rd10, %rd2, %rd8;
	add.s32 	%r66, %r5, %r220;
	max.s32 	%r67, %r66, 0;
	min.s32 	%r68, %r67, %r6;
	add.s32 	%r69, %r68, %r11;
	cvt.s64.s32 	%rd11, %r69;
	add.s64 	%rd12, %rd1, %rd11;
	add.s32 	%r70, %r66, 1;
	max.s32 	%r71, %r70, 0;
	min.s32 	%r72, %r71, %r6;
	add.s32 	%r73, %r72, %r11;
	cvt.s64.s32 	%rd13, %r73;
	add.s64 	%rd14, %rd1, %rd13;
	add.s32 	%r74, %r66, 2;
	max.s32 	%r75, %r74, 0;
	min.s32 	%r76, %r75, %r6;
	add.s32 	%r77, %r76, %r11;
	cvt.s64.s32 	%rd15, %r77;
	add.s64 	%rd16, %rd1, %rd15;
	add.s32 	%r78, %r66, 3;
	max.s32 	%r79, %r78, 0;
	min.s32 	%r80, %r79, %r6;
	add.s32 	%r81, %r80, %r11;
	cvt.s64.s32 	%rd17, %r81;
	add.s64 	%rd18, %rd1, %rd17;
	ld.global.u8 	%r82, [%rd18];
	ld.global.u8 	%r83, [%rd16];
	prmt.b32 	%r84, %r83, %r82, 0x3340U;
	ld.global.u8 	%r85, [%rd12];
	ld.global.u8 	%r86, [%rd14];
	prmt.b32 	%r87, %r85, %r86, 0x3340U;
	prmt.b32 	%r88, %r87, %r84, 0x5410U;
	ld.global.u8 	%r89, [%rd9+3];
	ld.global.u8 	%r90, [%rd9+2];
	prmt.b32 	%r91, %r90, %r89, 0x3340U;
	ld.global.u8 	%r92, [%rd9+1];
	ld.global.u8 	%r93, [%rd9];
	prmt.b32 	%r94, %r93, %r92, 0x3340U;
	prmt.b32 	%r95, %r94, %r91, 0x5410U;
	dp4a.u32.s32 	%r96, %r88, %r95, %r238;
	ld.global.u8 	%r97, [%rd10+3];
	ld.global.u8 	%r98, [%rd10+2];
	prmt.b32 	%r99, %r98, %r97, 0x3340U;
	ld.global.u8 	%r100, [%rd10+1];
	ld.global.u8 	%r101, [%rd10];
	prmt.b32 	%r102, %r101, %r100, 0x3340U;
	prmt.b32 	%r103, %r102, %r99, 0x5410U;
	dp4a.u32.s32 	%r104, %r88, %r103, %r239;
	add.s32 	%r105, %r66, 4;
	max.s32 	%r106, %r105, 0;
	min.s32 	%r107, %r106, %r6;
	add.s32 	%r108, %r107, %r11;
	cvt.s64.s32 	%rd19, %r108;
	add.s64 	%rd20, %rd1, %rd19;
	add.s32 	%r109, %r66, 5;
	max.s32 	%r110, %r109, 0;
	min.s32 	%r111, %r110, %r6;
	add.s32 	%r112, %r111, %r11;
	cvt.s64.s32 	%rd21, %r112;
	add.s64 	%rd22, %rd1, %rd21;
	add.s32 	%r113, %r66, 6;
	max.s32 	%r114, %r113, 0;
	min.s32 	%r115, %r114, %r6;
	add.s32 	%r116, %r115, %r11;
	cvt.s64.s32 	%rd23, %r116;
	add.s64 	%rd24, %rd1, %rd23;
	add.s32 	%r117, %r66, 7;
	max.s32 	%r118, %r117, 0;
	min.s32 	%r119, %r118, %r6;
	add.s32 	%r120, %r119, %r11;
	cvt.s64.s32 	%rd25, %r120;
	add.s64 	%rd26, %rd1, %rd25;
	ld.global.u8 	%r121, [%rd26];
	ld.global.u8 	%r122, [%rd24];
	prmt.b32 	%r123, %r122, %r121, 0x3340U;
	ld.global.u8 	%r124, [%rd22];
	ld.global.u8 	%r125, [%rd20];
	prmt.b32 	%r126, %r125, %r124, 0x3340U;
	prmt.b32 	%r127, %r126, %r123, 0x5410U;
	ld.global.u8 	%r128, [%rd9+7];
	ld.global.u8 	%r129, [%rd9+6];
	prmt.b32 	%r130, %r129, %r128, 0x3340U;
	ld.global.u8 	%r131, [%rd9+5];
	ld.global.u8 	%r132, [%rd9+4];
	prmt.b32 	%r133, %r132, %r131, 0x3340U;
	prmt.b32 	%r134, %r133, %r130, 0x5410U;
	dp4a.u32.s32 	%r238, %r127, %r134, %r96;
	ld.global.u8 	%r135, [%rd10+7];
	ld.global.u8 	%r136, [%rd10+6];
	prmt.b32 	%r137, %r136, %r135, 0x3340U;
	ld.global.u8 	%r138, [%rd10+5];
	ld.global.u8 	%r139, [%rd10+4];
	prmt.b32 	%r140, %r139, %r138, 0x3340U;
	prmt.b32 	%r141, %r140, %r137, 0x5410U;
	dp4a.u32.s32 	%r239, %r127, %r141, %r104;
	add.s32 	%r220, %r220, 8;
	and.b32  	%r230, %r3, 248;
	setp.ne.s32 	%p6, %r220, %r230;
	@%p6 bra 	$L__BB1_5;
$L__BB1_6:
	and.b32  	%r142, %r3, 7;
	setp.eq.s32 	%p7, %r142, 0;
	@%p7 bra 	$L__BB1_14;
	setp.lt.u16 	%p8, %rs4, 3;
	@%p8 bra 	$L__BB1_9;
	add.s32 	%r144, %r230, %r10;
	cvt.u64.u32 	%rd27, %r144;
	add.s64 	%rd28, %rd3, %rd27;
	add.s64 	%rd29, %rd2, %rd27;
	add.s32 	%r145, %r5, %r230;
	max.s32 	%r146, %r145, 0;
	min.s32 	%r147, %r146, %r6;
	add.s32 	%r148, %r147, %r11;
	cvt.s64.s32 	%rd30, %r148;
	add.s64 	%rd31, %rd1, %rd30;
	cvt.u64.u32 	%rd32, %r10;
	cvt.u64.u32 	%rd33, %r230;
	add.s64 	%rd34, %rd33, %rd32;
	add.s64 	%rd35, %rd3, %rd34;
	add.s64 	%rd36, %rd2, %rd34;
	add.s32 	%r149, %r145, 1;
	max.s32 	%r150, %r149, 0;
	min.s32 	%r151, %r150, %r6;
	add.s32 	%r152, %r151, %r11;
	cvt.s64.s32 	%rd37, %r152;
	add.s64 	%rd38, %rd1, %rd37;
	add.s32 	%r153, %r145, 2;
	max.s32 	%r154, %r153, 0;
	min.s32 	%r155, %r154, %r6;
	add.s32 	%r156, %r155, %r11;
	cvt.s64.s32 	%rd39, %r156;
	add.s64 	%rd40, %rd1, %rd39;
	add.s32 	%r157, %r145, 3;
	max.s32 	%r158, %r157, 0;
	min.s32 	%r159, %r158, %r6;
	add.s32 	%r160, %r159, %r11;
	cvt.s64.s32 	%rd41, %r160;
	add.s64 	%rd42, %rd1, %rd41;
	ld.global.u8 	%r161, [%rd31];
	ld.global.u8 	%r162, [%rd42];
	prmt.b32 	%r163, %r162, %r161, 0x3340U;
	ld.global.u8 	%r164, [%rd40];
	ld.global.u8 	%r165, [%rd38];
	prmt.b32 	%r166, %r165, %r164, 0x3340U;
	prmt.b32 	%r167, %r166, %r163, 0x5410U;
	ld.global.u8 	%r168, [%rd28];
	ld.global.u8 	%r169, [%rd35+3];
	prmt.b32 	%r170, %r169, %r168, 0x3340U;
	ld.global.u8 	%r171, [%rd35+2];
	ld.global.u8 	%r172, [%rd35+1];
	prmt.b32 	%r173, %r172, %r171, 0x3340U;
	prmt.b32 	%r174, %r173, %r170, 0x5410U;
	dp4a.u32.s32 	%r238, %r167, %r174, %r238;
	ld.global.u8 	%r175, [%rd29];
	ld.global.u8 	%r176, [%rd36+3];
	prmt.b32 	%r177, %r176, %r175, 0x3340U;
	ld.global.u8 	%r178, [%rd36+2];
	ld.global.u8 	%r179, [%rd36+1];
	prmt.b32 	%r180, %r179, %r178, 0x3340U;
	prmt.b32 	%r181, %r180, %r177, 0x5410U;
	dp4a.u32.s32 	%r239, %r167, %r181, %r239;
	add.s32 	%r230, %r230, 4;
$L__BB1_9:
	setp.eq.s16 	%p9, %rs5, 0;
	@%p9 bra 	$L__BB1_14;
	setp.eq.s16 	%p10, %rs5, 1;
	@%p10 bra 	$L__BB1_12;
	add.s32 	%r183, %r230, %r10;
	cvt.u64.u32 	%rd43, %r183;
	add.s64 	%rd44, %rd3, %rd43;
	add.s64 	%rd45, %rd2, %rd43;
	add.s32 	%r184, %r5, %r230;
	max.s32 	%r185, %r184, 0;
	min.s32 	%r186, %r185, %r6;
	add.s32 	%r187, %r186, %r11;
	cvt.s64.s32 	%rd46, %r187;
	add.s64 	%rd47, %rd1, %rd46;
	ld.global.u8 	%rs6, [%rd47];
	cvt.u64.u32 	%rd48, %r10;
	cvt.u64.u32 	%rd49, %r230;
	add.s64 	%rd50, %rd49, %rd48;
	add.s64 	%rd51, %rd3, %rd50;
	add.s64 	%rd52, %rd2, %rd50;
	add.s32 	%r188, %r184, 1;
	max.s32 	%r189, %r188, 0;
	min.s32 	%r190, %r189, %r6;
	add.s32 	%r191, %r190, %r11;
	cvt.s64.s32 	%rd53, %r191;
	add.s64 	%rd54, %rd1, %rd53;
	ld.global.u8 	%rs7, [%rd54];
	mov.b32 	%r192, {%rs7, %rs6};
	ld.global.u8 	%r193, [%rd44];
	ld.global.u8 	%r194, [%rd51+1];
	prmt.b32 	%r195, %r194, %r193, 0x3340U;
	prmt.b32 	%r199, %r195, %r196, 0x5410U;
	dp2a.lo.u32.s32 	%r238, %r192, %r199, %r238;
	ld.global.u8 	%r200, [%rd45];
	ld.global.u8 	%r201, [%rd52+1];
	prmt.b32 	%r202, %r201, %r200, 0x3340U;
	prmt.b32 	%r203, %r202, %r196, 0x5410U;
	dp2a.lo.u32.s32 	%r239, %r192, %r203, %r239;
	add.s32 	%r230, %r230, 2;
$L__BB1_12:
	setp.eq.b16 	%p11, %rs8, 1;
	not.pred 	%p12, %p11;
	@%p12 bra 	$L__BB1_14;
	add.s32 	%r204, %r230, %r10;
	cvt.u64.u32 	%rd55, %r204;
	add.s64 	%rd56, %rd3, %rd55;
	ld.global.s8 	%r205, [%rd56];
	add.s64 	%rd57, %rd2, %rd55;
	ld.global.s8 	%r206, [%rd57];
	add.s32 	%r207, %r5, %r230;
	max.s32 	%r208, %r207, 0;
	min.s32 	%r209, %r208, %r6;
	add.s32 	%r210, %r209, %r11;
	cvt.s64.s32 	%rd58, %r210;
	add.s64 	%rd59, %rd1, %rd58;
	ld.global.u8 	%r211, [%rd59];
	mad.lo.s32 	%r238, %r211, %r205, %r238;
	mad.lo.s32 	%r239, %r211, %r206, %r239;
$L__BB1_14:
	add.s32 	%r217, %r217, 1;
	setp.ne.s32 	%p13, %r217, %r3;
	@%p13 bra 	$L__BB1_3;
$L__BB1_15:
	ld.param.u64 	%rd63, [_Z23convertGray2SobelKernelPhiiS_PaS0_h_param_3];
	abs.s32 	%r212, %r238;
	abs.s32 	%r213, %r239;
	add.s32 	%r214, %r213, %r212;
	mad.lo.s32 	%r215, %r47, %r1, %r2;
	cvt.s64.s32 	%rd60, %r215;
	cvta.to.global.u64 	%rd61, %rd63;
	add.s64 	%rd62, %rd61, %rd60;
	st.global.u8 	[%rd62], %r214;
$L__BB1_16:
	ret;

}


// ===== COMPILED SASS (sm_100) =====

	.target	sm_100

	.elftype	@"ET_EXEC"


//--------------------- .note.nv.tkinfo           --------------------------
	.section	.note.nv.tkinfo,"",@"SHT_NOTE"
	.sectionflags	@"SHF_NOTE_NV_TKINFO"
	.tkinfo
        /*0018*/ 	.word	0x00000002
        /*0030*/ 	.string	""
        /*0030*/ 	.string	"ptxas"
        /*0030*/ 	.string	"Cuda compilation tools, release 13.0, V13.0.88"
        /*0030*/ 	.string	"Build cuda_13.0.r13.0/compiler.36424714_0"
        /*0030*/ 	.string	"-arch sm_100 -m 64 "



//--------------------- .note.nv.cuinfo           --------------------------
	.section	.note.nv.cuinfo,"",@"SHT_NOTE"
	.sectionflags	@"SHF_NOTE_NV_CUINFO"
        /*0018*/ 	.short	0x0002
        /*001a*/ 	.short	0x0064
        /*001c*/ 	.short	0x0082
	.zero		2


//--------------------- .nv.info                  --------------------------
	.section	.nv.info,"",@"SHT_CUDA_INFO"
	.align	4


	//----- nvinfo : EIATTR_REGCOUNT
	.align		4
        /*0000*/ 	.byte	0x04, 0x2f
        /*0002*/ 	.short	(.L_1 - .L_0)
	.align		4
.L_0:
        /*0004*/ 	.word	index@(_Z21convertRgb2GrayKernelPhiiS_)
        /*0008*/ 	.word	0x0000000e


	//----- nvinfo : EIATTR_FRAME_SIZE
	.align		4
.L_1:
        /*000c*/ 	.byte	0x04, 0x11
        /*000e*/ 	.short	(.L_3 - .L_2)
	.align		4
.L_2:
        /*0010*/ 	.word	index@(_Z21convertRgb2GrayKernelPhiiS_)
        /*0014*/ 	.word	0x00000000


	//----- nvinfo : EIATTR_REGCOUNT
	.align		4
.L_3:
        /*0018*/ 	.byte	0x04, 0x2f
        /*001a*/ 	.short	(.L_5 - .L_4)
	.align		4
.L_4:
        /*001c*/ 	.word	index@(_Z23convertGray2SobelKernelPhiiS_PaS0_h)
        /*0020*/ 	.word	0x00000020


	//----- nvinfo : EIATTR_FRAME_SIZE
	.align		4
.L_5:
        /*0024*/ 	.byte	0x04, 0x11
        /*0026*/ 	.short	(.L_7 - .L_6)
	.align		4
.L_6:
        /*0028*/ 	.word	index@(_Z23convertGray2SobelKernelPhiiS_PaS0_h)
        /*002c*/ 	.word	0x00000000


	//----- nvinfo : EIATTR_MIN_STACK_SIZE
	.align		4
.L_7:
        /*0030*/ 	.byte	0x04, 0x12
        /*0032*/ 	.short	(.L_9 - .L_8)
	.align		4
.L_8:
        /*0034*/ 	.word	index@(_Z23convertGray2SobelKernelPhiiS_PaS0_h)
        /*0038*/ 	.word	0x00000000


	//----- nvinfo : EIATTR_MIN_STACK_SIZE
	.align		4
.L_9:
        /*003c*/ 	.byte	0x04, 0x12
        /*003e*/ 	.short	(.L_11 - .L_10)
	.align		4
.L_10:
        /*0040*/ 	.word	index@(_Z21convertRgb2GrayKernelPhiiS_)
        /*0044*/ 	.word	0x00000000
.L_11:


//--------------------- .nv.compat                --------------------------
	.section	.nv.compat,"",@"SHT_CUDA_COMPAT_INFO"
	.align	4
        /*0000*/ 	.byte	0x02, 0x09, 0x00, 0x00, 0x02, 0x02, 0x01, 0x00, 0x02, 0x05, 0x05, 0x00, 0x03, 0x07, 0x01, 0x01
        /*0010*/ 	.byte	0x02, 0x03, 0x00, 0x00, 0x02, 0x06, 0x01, 0x00, 0x04, 0x0b, 0x08, 0x00, 0x01, 0x00, 0x00, 0x00
        /*0020*/ 	.byte	0x00, 0x00, 0x00, 0x00


//--------------------- .nv.info._Z23convertGray2SobelKernelPhiiS_PaS0_h --------------------------
	.section	.nv.info._Z23convertGray2SobelKernelPhiiS_PaS0_h,"",@"SHT_CUDA_INFO"
	.sectionflags	@""
	.align	4


	//----- nvinfo : EIATTR_CUDA_API_VERSION
	.align		4
        /*0000*/ 	.byte	0x04, 0x37
        /*0002*/ 	.short	(.L_13 - .L_12)
.L_12:
        /*0004*/ 	.word	0x00000082


	//----- nvinfo : EIATTR_KPARAM_INFO
	.align		4
.L_13:
        /*0008*/ 	.byte	0x04, 0x17
        /*000a*/ 	.short	(.L_15 - .L_14)
.L_14:
        /*000c*/ 	.word	0x00000000
        /*0010*/ 	.short	0x0006
        /*0012*/ 	.short	0x0028
        /*0014*/ 	.byte	0x00, 0xf0, 0x05, 0x00


	//----- nvinfo : EIATTR_KPARAM_INFO
	.align		4
.L_15:
        /*0018*/ 	.byte	0x04, 0x17
        /*001a*/ 	.short	(.L_17 - .L_16)
.L_16:
        /*001c*/ 	.word	0x00000000
        /*0020*/ 	.short	0x0005
        /*0022*/ 	.short	0x0020
        /*0024*/ 	.byte	0x00, 0xf5, 0x21, 0x00


	//----- nvinfo : EIATTR_KPARAM_INFO
	.align		4
.L_17:
        /*0028*/ 	.byte	0x04, 0x17
        /*002a*/ 	.short	(.L_19 - .L_18)
.L_18:
        /*002c*/ 	.word	0x00000000
        /*0030*/ 	.short	0x0004
        /*0032*/ 	.short	0x0018
        /*0034*/ 	.byte	0x00, 0xf5, 0x21, 0x00


	//----- nvinfo : EIATTR_KPARAM_INFO
	.align		4
.L_19:
        /*0038*/ 	.byte	0x04, 0x17
        /*003a*/ 	.short	(.L_21 - .L_20)
.L_20:
        /*003c*/ 	.word	0x00000000
        /*0040*/ 	.short	0x0003
        /*0042*/ 	.short	0x0010
        /*0044*/ 	.byte	0x00, 0xf5, 0x21, 0x00


	//----- nvinfo : EIATTR_KPARAM_INFO
	.align		4
.L_21:
        /*0048*/ 	.byte	0x04, 0x17
        /*004a*/ 	.short	(.L_23 - .L_22)
.L_22:
        /*004c*/ 	.word	0x00000000
        /*0050*/ 	.short	0x0002
        /*0052*/ 	.short	0x000c
        /*0054*/ 	.byte	0x00, 0xf0, 0x11, 0x00


	//----- nvinfo : EIATTR_KPARAM_INFO
	.align		4
.L_23:
        /*0058*/ 	.byte	0x04, 0x17
        /*005a*/ 	.short	(.L_25 - .L_24)
.L_24:
        /*005c*/ 	.word	0x00000000
        /*0060*/ 	.short	0x0001
        /*0062*/ 	.short	0x0008
        /*0064*/ 	.byte	0x00, 0xf0, 0x11, 0x00


	//----- nvinfo : EIATTR_KPARAM_INFO
	.align		4
.L_25:
        /*0068*/ 	.byte	0x04, 0x17
        /*006a*/ 	.short	(.L_27 - .L_26)
.L_26:
        /*006c*/ 	.word	0x00000000
        /*0070*/ 	.short	0x0000
        /*0072*/ 	.short	0x0000
        /*0074*/ 	.byte	0x00, 0xf5, 0x21, 0x00


	//----- nvinfo : EIATTR_SPARSE_MMA_MASK
	.align		4
.L_27:
        /*0078*/ 	.byte	0x03, 0x50
        /*007a*/ 	.short	0x0000


	//----- nvinfo : EIATTR_MAXREG_COUNT
	.align		4
        /*007c*/ 	.byte	0x03, 0x1b
        /*007e*/ 	.short	0x00ff


	//----- nvinfo : EIATTR_MERCURY_ISA_VERSION
	.align		4
        /*0080*/ 	.byte	0x03, 0x5f
        /*0082*/ 	.short	0x0101


	//----- nvinfo : EIATTR_VRC_CTA_INIT_COUNT
	.align		4
        /*0084*/ 	.byte	0x02, 0x4a
	.zero		1
	.zero		1


	//----- nvinfo : EIATTR_EXIT_INSTR_OFFSETS
	.align		4
        /*0088*/ 	.byte	0x04, 0x1c
        /*008a*/ 	.short	(.L_29 - .L_28)


	//   ....[0]....
.L_28:
        /*008c*/ 	.word	0x000000c0


	//   ....[1]....
        /*0090*/ 	.word	0x00001320


	//----- nvinfo : EIATTR_CBANK_PARAM_SIZE
	.align		4
.L_29:
        /*0094*/ 	.byte	0x03, 0x19
        /*0096*/ 	.short	0x0029


	//----- nvinfo : EIATTR_PARAM_CBANK
	.align		4
        /*0098*/ 	.byte	0x04, 0x0a
        /*009a*/ 	.short	(.L_31 - .L_30)
	.align		4
.L_30:
        /*009c*/ 	.word	index@(.nv.constant0._Z23convertGray2SobelKernelPhiiS_PaS0_h)
        /*00a0*/ 	.short	0x0380
        /*00a2*/ 	.short	0x0029


	//----- nvinfo : EIATTR_SW_WAR
	.align		4
.L_31:
        /*00a4*/ 	.byte	0x04, 0x36
        /*00a6*/ 	.short	(.L_33 - .L_32)
.L_32:
        /*00a8*/ 	.word	0x00000008
.L_33:


//--------------------- .nv.info._Z21convertRgb2GrayKernelPhiiS_ --------------------------
	.section	.nv.info._Z21convertRgb2GrayKernelPhiiS_,"",@"SHT_CUDA_INFO"
	.sectionflags	@""
	.align	4


	//----- nvinfo : EIATTR_CUDA_API_VERSION
	.align		4
        /*0000*/ 	.byte	0x04, 0x37
        /*0002*/ 	.short	(.L_35 - .L_34)
.L_34:
        /*0004*/ 	.word	0x00000082


	//----- nvinfo : EIATTR_KPARAM_INFO
	.align		4
.L_35:
        /*0008*/ 	.byte	0x04, 0x17
        /*000a*/ 	.short	(.L_37 - .L_36)
.L_36:
        /*000c*/ 	.word	0x00000000
        /*0010*/ 	.short	0x0003
        /*0012*/ 	.short	0x0010
        /*0014*/ 	.byte	0x00, 0xf5, 0x21, 0x00


	//----- nvinfo : EIATTR_KPARAM_INFO
	.align		4
.L_37:
        /*0018*/ 	.byte	0x04, 0x17
        /*001a*/ 	.short	(.L_39 - .L_38)
.L_38:
        /*001c*/ 	.word	0x00000000
        /*0020*/ 	.short	0x0002
        /*0022*/ 	.short	0x000c
        /*0024*/ 	.byte	0x00, 0xf0, 0x11, 0x00


	//----- nvinfo : EIATTR_KPARAM_INFO
	.align		4
.L_39:
        /*0028*/ 	.byte	0x04, 0x17
        /*002a*/ 	.short	(.L_41 - .L_40)
.L_40:
        /*002c*/ 	.word	0x00000000
        /*0030*/ 	.short	0x0001
        /*0032*/ 	.short	0x0008
        /*0034*/ 	.byte	0x00, 0xf0, 0x11, 0x00


	//----- nvinfo : EIATTR_KPARAM_INFO
	.align		4
.L_41:
        /*0038*/ 	.byte	0x04, 0x17
        /*003a*/ 	.short	(.L_43 - .L_42)
.L_42:
        /*003c*/ 	.word	0x00000000
        /*0040*/ 	.short	0x0000
        /*0042*/ 	.short	0x0000
        /*0044*/ 	.byte	0x00, 0xf5, 0x21, 0x00


	//----- nvinfo : EIATTR_SPARSE_MMA_MASK
	.align		4
.L_43:
        /*0048*/ 	.byte	0x03, 0x50
        /*004a*/ 	.short	0x0000


	//----- nvinfo : EIATTR_MAXREG_COUNT
	.align		4
        /*004c*/ 	.byte	0x03, 0x1b
        /*004e*/ 	.short	0x00ff


	//----- nvinfo : EIATTR_MERCURY_ISA_VERSION
	.align		4
        /*0050*/ 	.byte	0x03, 0x5f
        /*0052*/ 	.short	0x0101


	//----- nvinfo : EIATTR_VRC_CTA_INIT_COUNT
	.align		4
        /*0054*/ 	.byte	0x02, 0x4a
	.zero		1
	.zero		1


	//----- nvinfo : EIATTR_EXIT_INSTR_OFFSETS
	.align		4
        /*0058*/ 	.byte	0x04, 0x1c
        /*005a*/ 	.short	(.L_45 - .L_44)


	//   ....[0]....
.L_44:
        /*005c*/ 	.word	0x000000c0


	//   ....[1]....
        /*0060*/ 	.word	0x00000270


	//----- nvinfo : EIATTR_CBANK_PARAM_SIZE
	.align		4
.L_45:
        /*0064*/ 	.byte	0x03, 0x19
        /*0066*/ 	.short	0x0018


	//----- nvinfo : EIATTR_PARAM_CBANK
	.align		4
        /*0068*/ 	.byte	0x04, 0x0a
        /*006a*/ 	.short	(.L_47 - .L_46)
	.align		4
.L_46:
        /*006c*/ 	.word	index@(.nv.constant0._Z21convertRgb2GrayKernelPhiiS_)
        /*0070*/ 	.short	0x0380
        /*0072*/ 	.short	0x0018


	//----- nvinfo : EIATTR_SW_WAR
	.align		4
.L_47:
        /*0074*/ 	.byte	0x04, 0x36
        /*0076*/ 	.short	(.L_49 - .L_48)
.L_48:
        /*0078*/ 	.word	0x00000008
.L_49:


//--------------------- .nv.callgraph             --------------------------
	.section	.nv.callgraph,"",@"SHT_CUDA_CALLGRAPH"
	.align	4
	.sectionentsize	8
	.align		4
        /*0000*/ 	.word	0x00000000
	.align		4
        /*0004*/ 	.word	0xffffffff
	.align		4
        /*0008*/ 	.word	0x00000000
	.align		4
        /*000c*/ 	.word	0xfffffffe
	.align		4
        /*0010*/ 	.word	0x00000000
	.align		4
        /*0014*/ 	.word	0xfffffffd
	.align		4
        /*0018*/ 	.word	0x00000000
	.align		4
        /*001c*/ 	.word	0xfffffffc


//--------------------- .text._Z23convertGray2SobelKernelPhiiS_PaS0_h --------------------------
	.section	.text._Z23convertGray2SobelKernelPhiiS_PaS0_h,"ax",@progbits
	.align	128
        .global         _Z23convertGray2SobelKernelPhiiS_PaS0_h
        .type           _Z23convertGray2SobelKernelPhiiS_PaS0_h,@function
        .size           _Z23convertGray2SobelKernelPhiiS_PaS0_h,(.L_x_9 - _Z23convertGray2SobelKernelPhiiS_PaS0_h)
        .other          _Z23convertGray2SobelKernelPhiiS_PaS0_h,@"STO_CUDA_ENTRY STV_DEFAULT"
_Z23convertGray2SobelKernelPhiiS_PaS0_h:
.text._Z23convertGray2SobelKernelPhiiS_PaS0_h:
[----:B------:R-:W-:Y:S01]  /*0000*/  LDC R1, c[0x0][0x37c] ;  /* 0x0000df00ff017b82 */ /* 0x000fe20000000800 */
[----:B------:R-:W0:Y:S07]  /*0010*/  S2R R3, SR_TID.Y ;  /* 0x0000000000037919 */ /* 0x000e2e0000002200 */
[----:B------:R-:W0:Y:S01]  /*0020*/  S2UR UR4, SR_CTAID.Y ;  /* 0x00000000000479c3 */ /* 0x000e220000002600 */
[----:B------:R-:W1:Y:S01]  /*0030*/  LDCU.64 UR16, c[0x0][0x388] ;  /* 0x00007100ff1077ac */ /* 0x000e620008000a00 */
[----:B------:R-:W2:Y:S06]  /*0040*/  S2R R0, SR_TID.X ;  /* 0x0000000000007919 */ /* 0x000eac0000002100 */
[----:B------:R-:W0:Y:S08]  /*0050*/  LDC R8, c[0x0][0x364] ;  /* 0x0000d900ff087b82 */ /* 0x000e300000000800 */
[----:B------:R-:W2:Y:S08]  /*0060*/  S2UR UR5, SR_CTAID.X ;  /* 0x00000000000579c3 */ /* 0x000eb00000002500 */
[----:B------:R-:W2:Y:S01]  /*0070*/  LDC R9, c[0x0][0x360] ;  /* 0x0000d800ff097b82 */ /* 0x000ea20000000800 */
[----:B0-----:R-:W-:-:S05]  /*0080*/  IMAD R8, R8, UR4, R3 ;  /* 0x0000000408087c24 */ /* 0x001fca000f8e0203 */
[----:B-1----:R-:W-:Y:S01]  /*0090*/  ISETP.GE.AND P0, PT, R8, UR17, PT ;  /* 0x0000001108007c0c */ /* 0x002fe2000bf06270 */
[----:B--2---:R-:W-:-:S05]  /*00a0*/  IMAD R9, R9, UR5, R0 ;  /* 0x0000000509097c24 */ /* 0x004fca000f8e0200 */
[----:B------:R-:W-:-:S13]  /*00b0*/  ISETP.GE.OR P0, PT, R9, UR16, P0 ;  /* 0x0000001009007c0c */ /* 0x000fda0008706670 */
[----:B------:R-:W-:Y:S05]  /*00c0*/  @P0 EXIT ;  /* 0x000000000000094d */ /* 0x000fea0003800000 */
[----:B------:R-:W0:Y:S01]  /*00d0*/  LDCU.U8 UR17, c[0x0][0x3a8] ;  /* 0x00007500ff1177ac */ /* 0x000e220008000000 */
[----:B------:R-:W-:Y:S02]  /*00e0*/  IMAD.MOV.U32 R20, RZ, RZ, RZ ;  /* 0x000000ffff147224 */ /* 0x000fe400078e00ff */
[----:B------:R-:W-:Y:S01]  /*00f0*/  IMAD.MOV.U32 R16, RZ, RZ, RZ ;  /* 0x000000ffff107224 */ /* 0x000fe200078e00ff */
[----:B------:R-:W1:Y:S01]  /*0100*/  LDCU.64 UR18, c[0x0][0x358] ;  /* 0x00006b00ff1277ac */ /* 0x000e620008000a00 */
[----:B0-----:R-:W-:-:S09]  /*0110*/  UISETP.NE.AND UP0, UPT, UR17, URZ, UPT ;  /* 0x000000ff1100728c */ /* 0x001fd2000bf05270 */
[----:B-1----:R-:W-:Y:S05]  /*0120*/  BRA.U !UP0, `(.L_x_0) ;  /* 0x0000001108587547 */ /* 0x002fea000b800000 */
[----:B------:R-:W-:Y:S01]  /*0130*/  ULOP3.LUT UR4, UR17, 0x7, URZ, 0xc0, !UPT ;  /* 0x0000000711047892 */ /* 0x000fe2000f8ec0ff */
[----:B------:R-:W-:Y:S01]  /*0140*/  PRMT R12, R12, 0x3340, R12 ;  /* 0x000033400c0c7816 */ /* 0x000fe2000000000c */
[----:B------:R-:W-:Y:S01]  /*0150*/  USHF.R.U32.HI UR5, URZ, 0x1, UR17 ;  /* 0x00000001ff057899 */ /* 0x000fe20008011611 */
[----:B------:R-:W-:Y:S01]  /*0160*/  IMAD.MOV.U32 R16, RZ, RZ, RZ ;  /* 0x000000ffff107224 */ /* 0x000fe200078e00ff */
[----:B------:R-:W-:Y:S01]  /*0170*/  UIADD3 UR4, UPT, UPT, UR4, -0x1, URZ ;  /* 0xffffffff04047890 */ /* 0x000fe2000fffe0ff */
[----:B------:R-:W-:Y:S01]  /*0180*/  IMAD.MOV.U32 R20, RZ, RZ, RZ ;  /* 0x000000ffff147224 */ /* 0x000fe200078e00ff */
[----:B------:R-:W-:Y:S02]  /*0190*/  ULOP3.LUT UR6, UR17, 0x1, URZ, 0xc0, !UPT ;  /* 0x0000000111067892 */ /* 0x000fe4000f8ec0ff */
[----:B------:R-:W-:Y:S01]  /*01a0*/  ULOP3.LUT UR4, UR4, 0xffff, URZ, 0xc0, !UPT ;  /* 0x0000ffff04047892 */ /* 0x000fe2000f8ec0ff */
[----:B------:R-:W-:Y:S01]  /*01b0*/  VIADD R13, R8, -UR5 ;  /* 0x80000005080d7c36 */ /* 0x000fe20008000000 */
[----:B------:R-:W-:Y:S01]  /*01c0*/  UIADD3 UR20, UPT, UPT, UR16, -0x1, URZ ;  /* 0xffffffff10147890 */ /* 0x000fe2000fffe0ff */
[----:B------:R-:W-:Y:S01]  /*01d0*/  VIADD R14, R9, -UR5 ;  /* 0x80000005090e7c36 */ /* 0x000fe20008000000 */
[----:B------:R-:W-:-:S02]  /*01e0*/  UISETP.GE.U32.AND UP1, UPT, UR4, 0x3, UPT ;  /* 0x000000030400788c */ /* 0x000fc4000bf26070 */
[----:B------:R-:W-:Y:S02]  /*01f0*/  ULOP3.LUT UR21, UR17, 0x3, URZ, 0xc0, !UPT ;  /* 0x0000000311157892 */ /* 0x000fe4000f8ec0ff */
[----:B------:R-:W-:Y:S01]  /*0200*/  UISETP.NE.U32.AND UP0, UPT, UR6, 0x1, UPT ;  /* 0x000000010600788c */ /* 0x000fe2000bf05070 */
[----:B------:R-:W-:-:S10]  /*0210*/  UMOV UR4, URZ ;  /* 0x000000ff00047c82 */ /* 0x000fd40008000000 */
.L_x_6:
[----:B------:R-:W0:Y:S01]  /*0220*/  LDC R0, c[0x0][0x38c] ;  /* 0x0000e300ff007b82 */ /* 0x000e220000000800 */
[----:B------:R-:W-:Y:S01]  /*0230*/  UISETP.GE.U32.AND UP3, UPT, UR17, 0x8, UPT ;  /* 0x000000081100788c */ /* 0x000fe2000bf66070 */
[----:B------:R-:W-:Y:S01]  /*0240*/  VIADDMNMX R11, R13, UR4, RZ, !PT ;  /* 0x000000040d0b7c46 */ /* 0x000fe2000f8001ff */
[----:B------:R-:W-:Y:S02]  /*0250*/  UIMAD UR11, UR17, UR4, URZ ;  /* 0x00000004110b72a4 */ /* 0x000fe4000f8e02ff */
[----:B------:R-:W-:Y:S01]  /*0260*/  UIADD3 UR4, UPT, UPT, UR4, 0x1, URZ ;  /* 0x0000000104047890 */ /* 0x000fe2000fffe0ff */
[----:B------:R-:W-:-:S03]  /*0270*/  UMOV UR5, URZ ;  /* 0x000000ff00057c82 */ /* 0x000fc60008000000 */
[----:B------:R-:W-:Y:S01]  /*0280*/  UISETP.NE.AND UP2, UPT, UR4, UR17, UPT ;  /* 0x000000110400728c */ /* 0x000fe2000bf45270 */
[----:B0-----:R-:W-:Y:S01]  /*0290*/  VIADDMNMX R11, R0, 0xffffffff, R11, PT ;  /* 0xffffffff000b7846 */ /* 0x001fe2000380010b */
[----:B------:R-:W-:Y:S09]  /*02a0*/  BRA.U !UP3, `(.L_x_1) ;  /* 0x000000050ba87547 */ /* 0x000ff2000b800000 */
[----:B------:R-:W0:Y:S01]  /*02b0*/  LDCU UR9, c[0x0][0x388] ;  /* 0x00007100ff0977ac */ /* 0x000e220008000800 */
[----:B------:R-:W1:Y:S01]  /*02c0*/  LDCU.64 UR12, c[0x0][0x398] ;  /* 0x00007300ff0c77ac */ /* 0x000e620008000a00 */
[----:B------:R-:W2:Y:S01]  /*02d0*/  LDCU.64 UR14, c[0x0][0x3a0] ;  /* 0x00007400ff0e77ac */ /* 0x000ea20008000a00 */
[----:B------:R-:W3:Y:S01]  /*02e0*/  LDCU.64 UR22, c[0x0][0x380] ;  /* 0x00007000ff1677ac */ /* 0x000ee20008000a00 */
[----:B------:R-:W-:-:S05]  /*02f0*/  UMOV UR5, URZ ;  /* 0x000000ff00057c82 */ /* 0x000fca0008000000 */
.L_x_2:
[----:B------:R-:W-:Y:S01]  /*0300*/  VIADD R2, R14, UR5 ;  /* 0x000000050e027c36 */ /* 0x000fe20008000000 */
[----:B------:R-:W-:-:S04]  /*0310*/  UIADD3 UR6, UPT, UPT, UR11, UR5, URZ ;  /* 0x000000050b067290 */ /* 0x000fc8000fffe0ff */
[C---:B------:R-:W-:Y:S01]  /*0320*/  VIADDMNMX R3, R2.reuse, 0x1, RZ, !PT ;  /* 0x0000000102037846 */ /* 0x040fe200078001ff */
[----:B-1----:R-:W-:Y:S01]  /*0330*/  UIADD3 UR7, UP3, UPT, UR6, UR12, URZ ;  /* 0x0000000c06077290 */ /* 0x002fe2000ff7e0ff */
[C---:B------:R-:W-:Y:S02]  /*0340*/  VIADDMNMX R5, R2.reuse, 0x2, RZ, !PT ;  /* 0x0000000202057846 */ /* 0x040fe400078001ff */
[----:B------:R-:W-:Y:S02]  /*0350*/  VIMNMX R4, PT, PT, R3, UR20, PT ;  /* 0x0000001403047c48 */ /* 0x000fe4000bfe0100 */
[----:B------:R-:W-:Y:S02]  /*0360*/  VIMNMX R0, PT, PT, RZ, R2, !PT ;  /* 0x00000002ff007248 */ /* 0x000fe40007fe0100 */
[----:B------:R-:W-:Y:S01]  /*0370*/  VIADDMNMX R3, R2, 0x3, RZ, !PT ;  /* 0x0000000302037846 */ /* 0x000fe200078001ff */
[----:B0-----:R-:W-:Y:S01]  /*0380*/  IMAD R4, R11, UR9, R4 ;  /* 0x000000090b047c24 */ /* 0x001fe2000f8e0204 */
[----:B------:R-:W-:-:S02]  /*0390*/  VIMNMX R6, PT, PT, R5, UR20, PT ;  /* 0x0000001405067c48 */ /* 0x000fc4000bfe0100 */
[----:B------:R-:W-:Y:S01]  /*03a0*/  VIMNMX R0, PT, PT, R0, UR20, PT ;  /* 0x0000001400007c48 */ /* 0x000fe2000bfe0100 */
[----:B------:R-:W-:Y:S01]  /*03b0*/  UIADD3.X UR8, UPT, UPT, URZ, UR13, URZ, UP3, !UPT ;  /* 0x0000000dff087290 */ /* 0x000fe20009ffe4ff */
[----:B------:R-:W-:Y:S01]  /*03c0*/  VIMNMX R10, PT, PT, R3, UR20, PT ;  /* 0x00000014030a7c48 */ /* 0x000fe2000bfe0100 */
[C---:B------:R-:W-:Y:S01]  /*03d0*/  IMAD R3, R11.reuse, UR9, R6 ;  /* 0x000000090b037c24 */ /* 0x040fe2000f8e0206 */
[C---:B---3--:R-:W-:Y:S01]  /*03e0*/  IADD3 R6, P1, PT, R4.reuse, UR22, RZ ;  /* 0x0000001604067c10 */ /* 0x048fe2000ff3e0ff */
[C---:B------:R-:W-:Y:S02]  /*03f0*/  IMAD R0, R11.reuse, UR9, R0 ;  /* 0x000000090b007c24 */ /* 0x040fe4000f8e0200 */
[----:B------:R-:W-:Y:S01]  /*0400*/  IMAD.U32 R5, RZ, RZ, UR8 ;  /* 0x00000008ff057e24 */ /* 0x000fe2000f8e00ff */
[----:B------:R-:W-:Y:S01]  /*0410*/  LEA.HI.X.SX32 R7, R4, UR23, 0x1, P1 ;  /* 0x0000001704077c11 */ /* 0x000fe200088f0eff */
[----:B------:R-:W-:Y:S01]  /*0420*/  IMAD.U32 R4, RZ, RZ, UR7 ;  /* 0x00000007ff047e24 */ /* 0x000fe2000f8e00ff */
[----:B------:R-:W-:Y:S01]  /*0430*/  IADD3 R18, P0, PT, R0, UR22, RZ ;  /* 0x0000001600127c10 */ /* 0x000fe2000ff1e0ff */
[----:B------:R-:W-:-:S03]  /*0440*/  IMAD R10, R11, UR9, R10 ;  /* 0x000000090b0a7c24 */ /* 0x000fc6000f8e020a */
[----:B------:R-:W-:Y:S01]  /*0450*/  LEA.HI.X.SX32 R19, R0, UR23, 0x1, P0 ;  /* 0x0000001700137c11 */ /* 0x000fe200080f0eff */
[----:B------:R-:W3:Y:S01]  /*0460*/  LDG.E.U8 R27, desc[UR18][R4.64+0x1] ;  /* 0x00000112041b7981 */ /* 0x000ee2000c1e1100 */
[C---:B------:R-:W-:Y:S02]  /*0470*/  IADD3 R22, P0, PT, R3.reuse, UR22, RZ ;  /* 0x0000001603167c10 */ /* 0x040fe4000ff1e0ff */
[C---:B------:R-:W-:Y:S01]  /*0480*/  IADD3 R24, P1, PT, R10.reuse, UR22, RZ ;  /* 0x000000160a187c10 */ /* 0x040fe2000ff3e0ff */
[----:B------:R-:W3:Y:S01]  /*0490*/  LDG.E.U8 R29, desc[UR18][R4.64] ;  /* 0x00000012041d7981 */ /* 0x000ee2000c1e1100 */
[----:B------:R-:W-:Y:S02]  /*04a0*/  LEA.HI.X.SX32 R23, R3, UR23, 0x1, P0 ;  /* 0x0000001703177c11 */ /* 0x000fe400080f0eff */
[----:B------:R-:W-:Y:S01]  /*04b0*/  LEA.HI.X.SX32 R25, R10, UR23, 0x1, P1 ;  /* 0x000000170a197c11 */ /* 0x000fe200088f0eff */
[----:B------:R-:W4:Y:S04]  /*04c0*/  LDG.E.U8 R28, desc[UR18][R4.64+0x3] ;  /* 0x00000312041c7981 */ /* 0x000f28000c1e1100 */
[----:B------:R-:W4:Y:S04]  /*04d0*/  LDG.E.U8 R15, desc[UR18][R4.64+0x2] ;  /* 0x00000212040f7981 */ /* 0x000f28000c1e1100 */
[----:B------:R-:W5:Y:S04]  /*04e0*/  LDG.E.U8 R18, desc[UR18][R18.64] ;  /* 0x0000001212127981 */ /* 0x000f68000c1e1100 */
[----:B------:R-:W5:Y:S04]  /*04f0*/  LDG.E.U8 R7, desc[UR18][R6.64] ;  /* 0x0000001206077981 */ /* 0x000f68000c1e1100 */
[----:B------:R-:W5:Y:S04]  /*0500*/  LDG.E.U8 R23, desc[UR18][R22.64] ;  /* 0x0000001216177981 */ /* 0x000f68000c1e1100 */
[----:B------:R-:W5:Y:S04]  /*0510*/  LDG.E.U8 R24, desc[UR18][R24.64] ;  /* 0x0000001218187981 */ /* 0x000f68000c1e1100 */
[----:B------:R-:W5:Y:S04]  /*0520*/  LDG.E.U8 R3, desc[UR18][R4.64+0x7] ;  /* 0x0000071204037981 */ /* 0x000f68000c1e1100 */
[----:B------:R-:W5:Y:S04]  /*0530*/  LDG.E.U8 R0, desc[UR18][R4.64+0x6] ;  /* 0x0000061204007981 */ /* 0x000f68000c1e1100 */
[----:B------:R-:W5:Y:S04]  /*0540*/  LDG.E.U8 R17, desc[UR18][R4.64+0x5] ;  /* 0x0000051204117981 */ /* 0x000f68000c1e1100 */
[----:B------:R0:W5:Y:S02]  /*0550*/  LDG.E.U8 R26, desc[UR18][R4.64+0x4] ;  /* 0x00000412041a7981 */ /* 0x000164000c1e1100 */
[----:B0-----:R-:W-:-:S04]  /*0560*/  VIADDMNMX R4, R2, 0x4, RZ, !PT ;  /* 0x0000000402047846 */ /* 0x001fc800078001ff */
[----:B------:R-:W-:-:S05]  /*0570*/  VIMNMX R4, PT, PT, R4, UR20, PT ;  /* 0x0000001404047c48 */ /* 0x000fca000bfe0100 */
[----:B------:R-:W-:-:S05]  /*0580*/  IMAD R5, R11, UR9, R4 ;  /* 0x000000090b057c24 */ /* 0x000fca000f8e0204 */
[----:B------:R-:W-:-:S04]  /*0590*/  IADD3 R4, P0, PT, R5, UR22, RZ ;  /* 0x0000001605047c10 */ /* 0x000fc8000ff1e0ff */
[----:B------:R-:W-:Y:S01]  /*05a0*/  LEA.HI.X.SX32 R5, R5, UR23, 0x1, P0 ;  /* 0x0000001705057c11 */ /* 0x000fe200080f0eff */
[----:B--2---:R-:W-:-:S04]  /*05b0*/  UIADD3 UR6, UP3, UPT, UR6, UR14, URZ ;  /* 0x0000000e06067290 */ /* 0x004fc8000ff7e0ff */
[----:B------:R-:W-:Y:S02]  /*05c0*/  UIADD3.X UR7, UPT, UPT, URZ, UR15, URZ, UP3, !UPT ;  /* 0x0000000fff077290 */ /* 0x000fe40009ffe4ff */
[----:B------:R-:W-:Y:S01]  /*05d0*/  IMAD.U32 R6, RZ, RZ, UR6 ;  /* 0x00000006ff067e24 */ /* 0x000fe2000f8e00ff */
[----:B---3--:R-:W-:Y:S02]  /*05e0*/  PRMT R29, R29, 0x3340, R27 ;  /* 0x000033401d1d7816 */ /* 0x008fe4000000001b */
[----:B------:R0:W2:Y:S02]  /*05f0*/  LDG.E.U8 R27, desc[UR18][R4.64] ;  /* 0x00000012041b7981 */ /* 0x0000a4000c1e1100 */
[----:B0-----:R-:W-:Y:S02]  /*0600*/  VIADDMNMX R4, R2, 0x5, RZ, !PT ;  /* 0x0000000502047846 */ /* 0x001fe400078001ff */
[----:B----4-:R-:W-:Y:S02]  /*0610*/  PRMT R28, R15, 0x3340, R28 ;  /* 0x000033400f1c7816 */ /* 0x010fe4000000001c */
[----:B------:R-:W-:-:S02]  /*0620*/  VIMNMX R4, PT, PT, R4, UR20, PT ;  /* 0x0000001404047c48 */ /* 0x000fc4000bfe0100 */
[----:B-----5:R-:W-:Y:S01]  /*0630*/  PRMT R18, R18, 0x3340, R7 ;  /* 0x0000334012127816 */ /* 0x020fe20000000007 */
[----:B------:R-:W-:Y:S01]  /*0640*/  IMAD.U32 R7, RZ, RZ, UR7 ;  /* 0x00000007ff077e24 */ /* 0x000fe2000f8e00ff */
[----:B------:R-:W-:Y:S01]  /*0650*/  PRMT R28, R29, 0x5410, R28 ;  /* 0x000054101d1c7816 */ /* 0x000fe2000000001c */
[----:B------:R-:W-:Y:S01]  /*0660*/  IMAD R4, R11, UR9, R4 ;  /* 0x000000090b047c24 */ /* 0x000fe2000f8e0204 */
[----:B------:R-:W-:Y:S02]  /*0670*/  VIADDMNMX R29, R2, 0x6, RZ, !PT ;  /* 0x00000006021d7846 */ /* 0x000fe400078001ff */
[----:B------:R-:W-:Y:S01]  /*0680*/  PRMT R19, R23, 0x3340, R24 ;  /* 0x0000334017137816 */ /* 0x000fe20000000018 */
[----:B------:R-:W3:Y:S01]  /*0690*/  LDG.E.U8 R22, desc[UR18][R6.64+0x3] ;  /* 0x0000031206167981 */ /* 0x000ee2000c1e1100 */
[----:B------:R-:W-:Y:S02]  /*06a0*/  VIMNMX R29, PT, PT, R29, UR20, PT ;  /* 0x000000141d1d7c48 */ /* 0x000fe4000bfe0100 */
[----:B------:R-:W-:Y:S01]  /*06b0*/  PRMT R19, R18, 0x5410, R19 ;  /* 0x0000541012137816 */ /* 0x000fe20000000013 */
[----:B------:R-:W3:Y:S01]  /*06c0*/  LDG.E.U8 R25, desc[UR18][R6.64+0x2] ;  /* 0x0000021206197981 */ /* 0x000ee2000c1e1100 */
[----:B------:R-:W-:-:S03]  /*06d0*/  VIADDMNMX R2, R2, 0x7, RZ, !PT ;  /* 0x0000000702027846 */ /* 0x000fc600078001ff */
[----:B------:R-:W4:Y:S04]  /*06e0*/  LDG.E.U8 R15, desc[UR18][R6.64+0x1] ;  /* 0x00000112060f7981 */ /* 0x000f28000c1e1100 */
[----:B------:R-:W4:Y:S04]  /*06f0*/  LDG.E.U8 R24, desc[UR18][R6.64] ;  /* 0x0000001206187981 */ /* 0x000f28000c1e1100 */
[----:B------:R-:W5:Y:S04]  /*0700*/  LDG.E.U8 R18, desc[UR18][R6.64+0x7] ;  /* 0x0000071206127981 */ /* 0x000f68000c1e1100 */
[----:B------:R-:W5:Y:S04]  /*0710*/  LDG.E.U8 R23, desc[UR18][R6.64+0x6] ;  /* 0x0000061206177981 */ /* 0x000f68000c1e1100 */
[----:B------:R-:W2:Y:S04]  /*0720*/  LDG.E.U8 R10, desc[UR18][R6.64+0x5] ;  /* 0x00000512060a7981 */ /* 0x000ea8000c1e1100 */
[----:B------:R0:W2:Y:S01]  /*0730*/  LDG.E.U8 R21, desc[UR18][R6.64+0x4] ;  /* 0x0000041206157981 */ /* 0x0000a2000c1e1100 */
[----:B------:R-:W-:-:S02]  /*0740*/  VIMNMX R5, PT, PT, R2, UR20, PT ;  /* 0x0000001402057c48 */ /* 0x000fc4000bfe0100 */
[----:B0-----:R-:W-:-:S04]  /*0750*/  IADD3 R6, P0, PT, R4, UR22, RZ ;  /* 0x0000001604067c10 */ /* 0x001fc8000ff1e0ff */
[----:B------:R-:W-:Y:S01]  /*0760*/  LEA.HI.X.SX32 R7, R4, UR23, 0x1, P0 ;  /* 0x0000001704077c11 */ /* 0x000fe200080f0eff */
[C---:B------:R-:W-:Y:S02]  /*0770*/  IMAD R4, R11.reuse, UR9, R29 ;  /* 0x000000090b047c24 */ /* 0x040fe4000f8e021d */
[----:B------:R-:W-:Y:S01]  /*0780*/  IMAD R5, R11, UR9, R5 ;  /* 0x000000090b057c24 */ /* 0x000fe2000f8e0205 */
[----:B------:R-:W-:Y:S01]  /*0790*/  PRMT R0, R0, 0x3340, R3 ;  /* 0x0000334000007816 */ /* 0x000fe20000000003 */
[----:B------:R-:W2:Y:S01]  /*07a0*/  LDG.E.U8 R6, desc[UR18][R6.64] ;  /* 0x0000001206067981 */ /* 0x000ea2000c1e1100 */
[----:B------:R-:W-:-:S04]  /*07b0*/  IADD3 R2, P0, PT, R4, UR22, RZ ;  /* 0x0000001604027c10 */ /* 0x000fc8000ff1e0ff */
[----:B------:R-:W-:Y:S02]  /*07c0*/  LEA.HI.X.SX32 R3, R4, UR23, 0x1, P0 ;  /* 0x0000001704037c11 */ /* 0x000fe400080f0eff */
[----:B------:R-:W-:-:S03]  /*07d0*/  IADD3 R4, P0, PT, R5, UR22, RZ ;  /* 0x0000001605047c10 */ /* 0x000fc6000ff1e0ff */
[----:B------:R-:W2:Y:S01]  /*07e0*/  LDG.E.U8 R2, desc[UR18][R2.64] ;  /* 0x0000001202027981 */ /* 0x000ea2000c1e1100 */
[----:B------:R-:W-:-:S06]  /*07f0*/  LEA.HI.X.SX32 R5, R5, UR23, 0x1, P0 ;  /* 0x0000001705057c11 */ /* 0x000fcc00080f0eff */
[----:B------:R-:W2:Y:S01]  /*0800*/  LDG.E.U8 R5, desc[UR18][R4.64] ;  /* 0x0000001204057981 */ /* 0x000ea2000c1e1100 */
[----:B------:R-:W-:Y:S02]  /*0810*/  ULOP3.LUT UR6, UR17, 0xf8, URZ, 0xc0, !UPT ;  /* 0x000000f811067892 */ /* 0x000fe4000f8ec0ff */
[----:B------:R-:W-:Y:S01]  /*0820*/  UIADD3 UR5, UPT, UPT, UR5, 0x8, URZ ;  /* 0x0000000805057890 */ /* 0x000fe2000fffe0ff */
[----:B------:R-:W-:-:S03]  /*0830*/  PRMT R17, R26, 0x3340, R17 ;  /* 0x000033401a117816 */ /* 0x000fc60000000011 */
[----:B------:R-:W-:Y:S01]  /*0840*/  UISETP.NE.AND UP3, UPT, UR5, UR6, UPT ;  /* 0x000000060500728c */ /* 0x000fe2000bf65270 */
[----:B------:R-:W-:Y:S01]  /*0850*/  PRMT R17, R17, 0x5410, R0 ;  /* 0x0000541011117816 */ /* 0x000fe20000000000 */
[----:B------:R-:W-:Y:S01]  /*0860*/  IDP.4A.U8.S8 R20, R19, R28, R20 ;  /* 0x0000001c13147226 */ /* 0x000fe20000000414 */
[----:B---3--:R-:W-:Y:S02]  /*0870*/  PRMT R22, R25, 0x3340, R22 ;  /* 0x0000334019167816 */ /* 0x008fe40000000016 */
[----:B----4-:R-:W-:-:S04]  /*0880*/  PRMT R15, R24, 0x3340, R15 ;  /* 0x00003340180f7816 */ /* 0x010fc8000000000f */
[----:B------:R-:W-:Y:S02]  /*0890*/  PRMT R15, R15, 0x5410, R22 ;  /* 0x000054100f0f7816 */ /* 0x000fe40000000016 */
[----:B-----5:R-:W-:-:S03]  /*08a0*/  PRMT R18, R23, 0x3340, R18 ;  /* 0x0000334017127816 */ /* 0x020fc60000000012 */
[----:B------:R-:W-:Y:S01]  /*08b0*/  IDP.4A.U8.S8 R15, R19, R15, R16 ;  /* 0x0000000f130f7226 */ /* 0x000fe20000000410 */
[----:B--2---:R-:W-:-:S04]  /*08c0*/  PRMT R21, R21, 0x3340, R10 ;  /* 0x0000334015157816 */ /* 0x004fc8000000000a */
[----:B------:R-:W-:Y:S02]  /*08d0*/  PRMT R18, R21, 0x5410, R18 ;  /* 0x0000541015127816 */ /* 0x000fe40000000012 */
[----:B------:R-:W-:Y:S02]  /*08e0*/  PRMT R27, R27, 0x3340, R6 ;  /* 0x000033401b1b7816 */ /* 0x000fe40000000006 */
[----:B------:R-:W-:-:S04]  /*08f0*/  PRMT R2, R2, 0x3340, R5 ;  /* 0x0000334002027816 */ /* 0x000fc80000000005 */
[----:B------:R-:W-:-:S05]  /*0900*/  PRMT R2, R27, 0x5410, R2 ;  /* 0x000054101b027816 */ /* 0x000fca0000000002 */
[C---:B------:R-:W-:Y:S02]  /*0910*/  IDP.4A.U8.S8 R20, R2.reuse, R17, R20 ;  /* 0x0000001102147226 */ /* 0x040fe40000000414 */
[----:B------:R-:W-:Y:S01]  /*0920*/  IDP.4A.U8.S8 R16, R2, R18, R15 ;  /* 0x0000001202107226 */ /* 0x000fe2000000040f */
[----:B------:R-:W-:Y:S06]  /*0930*/  BRA.U UP3, `(.L_x_2) ;  /* 0xfffffff903707547 */ /* 0x000fec000b83ffff */
[----:B------:R-:W-:-:S05]  /*0940*/  UMOV UR5, UR6 ;  /* 0x0000000600057c82 */ /* 0x000fca0008000000 */
.L_x_1:
[----:B------:R-:W-:-:S09]  /*0950*/  ULOP3.LUT UP3, URZ, UR17, 0x7, URZ, 0xc0, !UPT ;  /* 0x0000000711ff7892 */ /* 0x000fd2000f86c0ff */
[----:B------:R-:W-:Y:S05]  /*0960*/  BRA.U !UP3, `(.L_x_3) ;  /* 0x000000090b447547 */ /* 0x000fea000b800000 */
[----:B------:R-:W-:Y:S01]  /*0970*/  UISETP.NE.AND UP3, UPT, UR21, URZ, UPT ;  /* 0x000000ff1500728c */ /* 0x000fe2000bf65270 */
[----:B------:R-:W-:Y:S10]  /*0980*/  BRA.U !UP1, `(.L_x_4) ;  /* 0x0000000509107547 */ /* 0x000ff4000b800000 */
[----:B------:R-:W0:Y:S01]  /*0990*/  LDCU.64 UR12, c[0x0][0x398] ;  /* 0x00007300ff0c77ac */ /* 0x000e220008000a00 */
[----:B------:R-:W-:Y:S02]  /*09a0*/  UIADD3 UR6, UPT, UPT, UR11, UR5, URZ ;  /* 0x000000050b067290 */ /* 0x000fe4000fffe0ff */
[----:B------:R-:W-:Y:S01]  /*09b0*/  UIADD3 UR7, UP5, UPT, UR11, UR5, URZ ;  /* 0x000000050b077290 */ /* 0x000fe2000ffbe0ff */
[----:B------:R-:W1:Y:S03]  /*09c0*/  LDCU.64 UR14, c[0x0][0x3a0] ;  /* 0x00007400ff0e77ac */ /* 0x000e660008000a00 */
[----:B------:R-:W-:Y:S02]  /*09d0*/  UIADD3.X UR8, UPT, UPT, URZ, URZ, URZ, UP5, !UPT ;  /* 0x000000ffff087290 */ /* 0x000fe4000affe4ff */
[----:B0-----:R-:W-:Y:S02]  /*09e0*/  UIADD3 UR22, UP4, UPT, UR6, UR12, URZ ;  /* 0x0000000c06167290 */ /* 0x001fe4000ff9e0ff */
[----:B------:R-:W-:-:S02]  /*09f0*/  UIADD3 UR9, UP5, UPT, UR7, UR12, URZ ;  /* 0x0000000c07097290 */ /* 0x000fc4000ffbe0ff */
[----:B------:R-:W-:Y:S02]  /*0a00*/  UIADD3.X UR12, UPT, UPT, URZ, UR13, URZ, UP4, !UPT ;  /* 0x0000000dff0c7290 */ /* 0x000fe4000a7fe4ff */
[----:B------:R-:W-:Y:S01]  /*0a10*/  UIADD3.X UR10, UPT, UPT, UR8, UR13, URZ, UP5, !UPT ;  /* 0x0000000d080a7290 */ /* 0x000fe2000affe4ff */
[----:B------:R-:W-:Y:S01]  /*0a20*/  IMAD.U32 R4, RZ, RZ, UR22 ;  /* 0x00000016ff047e24 */ /* 0x000fe2000f8e00ff */
[----:B------:R-:W0:Y:S01]  /*0a30*/  LDCU UR13, c[0x0][0x388] ;  /* 0x00007100ff0d77ac */ /* 0x000e220008000800 */
[----:B------:R-:W-:Y:S02]  /*0a40*/  VIADD R6, R14, UR5 ;  /* 0x000000050e067c36 */ /* 0x000fe40008000000 */
[----:B------:R-:W-:Y:S01]  /*0a50*/  IMAD.U32 R5, RZ, RZ, UR12 ;  /* 0x0000000cff057e24 */ /* 0x000fe2000f8e00ff */
[----:B------:R-:W2:Y:S01]  /*0a60*/  LDCU.64 UR22, c[0x0][0x380] ;  /* 0x00007000ff1677ac */ /* 0x000ea20008000a00 */
[----:B------:R-:W-:Y:S02]  /*0a70*/  IMAD.U32 R2, RZ, RZ, UR9 ;  /* 0x00000009ff027e24 */ /* 0x000fe4000f8e00ff */
[----:B------:R-:W-:Y:S01]  /*0a80*/  IMAD.U32 R3, RZ, RZ, UR10 ;  /* 0x0000000aff037e24 */ /* 0x000fe2000f8e00ff */
[----:B------:R3:W4:Y:S01]  /*0a90*/  LDG.E.U8 R10, desc[UR18][R4.64] ;  /* 0x00000012040a7981 */ /* 0x000722000c1e1100 */
[C---:B------:R-:W-:Y:S01]  /*0aa0*/  VIADDMNMX R7, R6.reuse, 0x2, RZ, !PT ;  /* 0x0000000206077846 */ /* 0x040fe200078001ff */
[----:B-1----:R-:W-:Y:S01]  /*0ab0*/  UIADD3 UR6, UP4, UPT, UR6, UR14, URZ ;  /* 0x0000000e06067290 */ /* 0x002fe2000ff9e0ff */
[C---:B------:R-:W-:Y:S01]  /*0ac0*/  VIADDMNMX R18, R6.reuse, 0x3, RZ, !PT ;  /* 0x0000000306127846 */ /* 0x040fe200078001ff */
[----:B------:R-:W4:Y:S04]  /*0ad0*/  LDG.E.U8 R17, desc[UR18][R2.64+0x3] ;  /* 0x0000031202117981 */ /* 0x000f28000c1e1100 */
[----:B------:R-:W5:Y:S01]  /*0ae0*/  LDG.E.U8 R0, desc[UR18][R2.64+0x2] ;  /* 0x0000021202007981 */ /* 0x000f62000c1e1100 */
[----:B---3--:R-:W-:Y:S01]  /*0af0*/  VIADDMNMX R5, R6, 0x1, RZ, !PT ;  /* 0x0000000106057846 */ /* 0x008fe200078001ff */
[----:B------:R-:W-:Y:S01]  /*0b00*/  UIADD3.X UR12, UPT, UPT, URZ, UR15, URZ, UP4, !UPT ;  /* 0x0000000fff0c7290 */ /* 0x000fe2000a7fe4ff */
[----:B------:R-:W-:Y:S01]  /*0b10*/  VIMNMX R4, PT, PT, RZ, R6, !PT ;  /* 0x00000006ff047248 */ /* 0x000fe20007fe0100 */
[----:B------:R1:W5:Y:S01]  /*0b20*/  LDG.E.U8 R15, desc[UR18][R2.64+0x1] ;  /* 0x00000112020f7981 */ /* 0x000362000c1e1100 */
[----:B------:R-:W-:-:S02]  /*0b30*/  VIMNMX R6, PT, PT, R5, UR20, PT ;  /* 0x0000001405067c48 */ /* 0x000fc4000bfe0100 */
[----:B------:R-:W-:Y:S02]  /*0b40*/  VIMNMX R22, PT, PT, R7, UR20, PT ;  /* 0x0000001407167c48 */ /* 0x000fe4000bfe0100 */
[----:B------:R-:W-:Y:S02]  /*0b50*/  VIMNMX R4, PT, PT, R4, UR20, PT ;  /* 0x0000001404047c48 */ /* 0x000fe4000bfe0100 */
[----:B-1----:R-:W-:Y:S01]  /*0b60*/  VIMNMX R2, PT, PT, R18, UR20, PT ;  /* 0x0000001412027c48 */ /* 0x002fe2000bfe0100 */
[C---:B0-----:R-:W-:Y:S01]  /*0b70*/  IMAD R3, R11.reuse, UR13, R6 ;  /* 0x0000000d0b037c24 */ /* 0x041fe2000f8e0206 */
[----:B------:R-:W-:Y:S01]  /*0b80*/  UIADD3 UR7, UP4, UPT, UR7, UR14, URZ ;  /* 0x0000000e07077290 */ /* 0x000fe2000ff9e0ff */
[C---:B------:R-:W-:Y:S02]  /*0b90*/  IMAD R5, R11.reuse, UR13, R22 ;  /* 0x0000000d0b057c24 */ /* 0x040fe4000f8e0216 */
[----:B------:R-:W-:Y:S01]  /*0ba0*/  IMAD R23, R11, UR13, R2 ;  /* 0x0000000d0b177c24 */ /* 0x000fe2000f8e0202 */
[----:B--2---:R-:W-:Y:S01]  /*0bb0*/  IADD3 R2, P2, PT, R3, UR22, RZ ;  /* 0x0000001603027c10 */ /* 0x004fe2000ff5e0ff */
[----:B------:R-:W-:Y:S01]  /*0bc0*/  IMAD R7, R11, UR13, R4 ;  /* 0x0000000d0b077c24 */ /* 0x000fe2000f8e0204 */
[----:B------:R-:W-:Y:S01]  /*0bd0*/  UIADD3.X UR8, UPT, UPT, UR8, UR15, URZ, UP4, !UPT ;  /* 0x0000000f08087290 */ /* 0x000fe2000a7fe4ff */
[----:B------:R-:W-:-:S02]  /*0be0*/  IADD3 R4, P1, PT, R5, UR22, RZ ;  /* 0x0000001605047c10 */ /* 0x000fc4000ff3e0ff */
[----:B------:R-:W-:Y:S02]  /*0bf0*/  LEA.HI.X.SX32 R3, R3, UR23, 0x1, P2 ;  /* 0x0000001703037c11 */ /* 0x000fe400090f0eff */
[----:B------:R-:W-:Y:S02]  /*0c00*/  IADD3 R22, P2, PT, R23, UR22, RZ ;  /* 0x0000001617167c10 */ /* 0x000fe4000ff5e0ff */
[----:B------:R-:W-:Y:S01]  /*0c10*/  IADD3 R6, P0, PT, R7, UR22, RZ ;  /* 0x0000001607067c10 */ /* 0x000fe2000ff1e0ff */
[----:B------:R-:W-:Y:S01]  /*0c20*/  IMAD.U32 R24, RZ, RZ, UR6 ;  /* 0x00000006ff187e24 */ /* 0x000fe2000f8e00ff */
[----:B------:R-:W-:Y:S01]  /*0c30*/  LEA.HI.X.SX32 R5, R5, UR23, 0x1, P1 ;  /* 0x0000001705057c11 */ /* 0x000fe200088f0eff */
[----:B------:R-:W-:Y:S01]  /*0c40*/  IMAD.U32 R25, RZ, RZ, UR12 ;  /* 0x0000000cff197e24 */ /* 0x000fe2000f8e00ff */
[----:B------:R-:W-:Y:S01]  /*0c50*/  LEA.HI.X.SX32 R23, R23, UR23, 0x1, P2 ;  /* 0x0000001717177c11 */ /* 0x000fe200090f0eff */
[----:B------:R-:W-:Y:S01]  /*0c60*/  IMAD.U32 R18, RZ, RZ, UR7 ;  /* 0x00000007ff127e24 */ /* 0x000fe2000f8e00ff */
[----:B------:R-:W-:Y:S01]  /*0c70*/  LEA.HI.X.SX32 R7, R7, UR23, 0x1, P0 ;  /* 0x0000001707077c11 */ /* 0x000fe200080f0eff */
[----:B------:R-:W-:Y:S01]  /*0c80*/  IMAD.U32 R19, RZ, RZ, UR8 ;  /* 0x00000008ff137e24 */ /* 0x000fe2000f8e00ff */
[----:B------:R-:W2:Y:S04]  /*0c90*/  LDG.E.U8 R24, desc[UR18][R24.64] ;  /* 0x0000001218187981 */ /* 0x000ea8000c1e1100 */
[----:B------:R-:W3:Y:S04]  /*0ca0*/  LDG.E.U8 R21, desc[UR18][R18.64+0x2] ;  /* 0x0000021212157981 */ /* 0x000ee8000c1e1100 */
[----:B------:R-:W3:Y:S04]  /*0cb0*/  LDG.E.U8 R26, desc[UR18][R18.64+0x1] ;  /* 0x00000112121a7981 */ /* 0x000ee8000c1e1100 */
[----:B------:R-:W2:Y:S04]  /*0cc0*/  LDG.E.U8 R25, desc[UR18][R18.64+0x3] ;  /* 0x0000031212197981 */ /* 0x000ea8000c1e1100 */
[----:B------:R-:W2:Y:S04]  /*0cd0*/  LDG.E.U8 R2, desc[UR18][R2.64] ;  /* 0x0000001202027981 */ /* 0x000ea8000c1e1100 */
[----:B------:R-:W2:Y:S04]  /*0ce0*/  LDG.E.U8 R5, desc[UR18][R4.64] ;  /* 0x0000001204057981 */ /* 0x000ea8000c1e1100 */
[----:B------:R-:W2:Y:S04]  /*0cf0*/  LDG.E.U8 R6, desc[UR18][R6.64] ;  /* 0x0000001206067981 */ /* 0x000ea8000c1e1100 */
[----:B------:R-:W2:Y:S01]  /*0d00*/  LDG.E.U8 R23, desc[UR18][R22.64] ;  /* 0x0000001216177981 */ /* 0x000ea2000c1e1100 */
[----:B------:R-:W-:Y:S01]  /*0d10*/  UIADD3 UR5, UPT, UPT, UR5, 0x4, URZ ;  /* 0x0000000405057890 */ /* 0x000fe2000fffe0ff */
[----:B----4-:R-:W-:-:S02]  /*0d20*/  PRMT R10, R17, 0x3340, R10 ;  /* 0x00003340110a7816 */ /* 0x010fc4000000000a */
[----:B-----5:R-:W-:-:S04]  /*0d30*/  PRMT R17, R15, 0x3340, R0 ;  /* 0x000033400f117816 */ /* 0x020fc80000000000 */
[----:B------:R-:W-:Y:S02]  /*0d40*/  PRMT R10, R17, 0x5410, R10 ;  /* 0x00005410110a7816 */ /* 0x000fe4000000000a */
[----:B---3--:R-:W-:Y:S02]  /*0d50*/  PRMT R21, R26, 0x3340, R21 ;  /* 0x000033401a157816 */ /* 0x008fe40000000015 */
[----:B--2---:R-:W-:-:S04]  /*0d60*/  PRMT R24, R25, 0x3340, R24 ;  /* 0x0000334019187816 */ /* 0x004fc80000000018 */
[----:B------:R-:W-:Y:S02]  /*0d70*/  PRMT R21, R21, 0x5410, R24 ;  /* 0x0000541015157816 */ /* 0x000fe40000000018 */
[----:B------:R-:W-:Y:S02]  /*0d80*/  PRMT R15, R2, 0x3340, R5 ;  /* 0x00003340020f7816 */ /* 0x000fe40000000005 */
[----:B------:R-:W-:-:S04]  /*0d90*/  PRMT R0, R23, 0x3340, R6 ;  /* 0x0000334017007816 */ /* 0x000fc80000000006 */
[----:B------:R-:W-:-:S05]  /*0da0*/  PRMT R15, R15, 0x5410, R0 ;  /* 0x000054100f0f7816 */ /* 0x000fca0000000000 */
[C---:B------:R-:W-:Y:S02]  /*0db0*/  IDP.4A.U8.S8 R20, R15.reuse, R10, R20 ;  /* 0x0000000a0f147226 */ /* 0x040fe40000000414 */
[----:B------:R-:W-:-:S07]  /*0dc0*/  IDP.4A.U8.S8 R16, R15, R21, R16 ;  /* 0x000000150f107226 */ /* 0x000fce0000000410 */
.L_x_4:
[----:B------:R-:W-:Y:S05]  /*0dd0*/  BRA.U !UP3, `(.L_x_3) ;  /* 0x000000050b287547 */ /* 0x000fea000b800000 */
[----:B------:R-:W-:-:S09]  /*0de0*/  UISETP.NE.AND UP3, UPT, UR21, 0x1, UPT ;  /* 0x000000011500788c */ /* 0x000fd2000bf65270 */
[----:B------:R-:W-:Y:S05]  /*0df0*/  BRA.U !UP3, `(.L_x_5) ;  /* 0x000000010bc07547 */ /* 0x000fea000b800000 */
[----:B------:R-:W0:Y:S01]  /*0e00*/  LDCU.64 UR8, c[0x0][0x398] ;  /* 0x00007300ff0877ac */ /* 0x000e220008000a00 */
[----:B------:R-:W-:Y:S01]  /*0e10*/  UIADD3 UR6, UPT, UPT, UR11, UR5, URZ ;  /* 0x000000050b067290 */ /* 0x000fe2000fffe0ff */
[----:B------:R-:W1:Y:S01]  /*0e20*/  LDCU.64 UR12, c[0x0][0x3a0] ;  /* 0x00007400ff0c77ac */ /* 0x000e620008000a00 */
[----:B------:R-:W-:Y:S02]  /*0e30*/  UIADD3 UR7, UP4, UPT, UR11, UR5, URZ ;  /* 0x000000050b077290 */ /* 0x000fe4000ff9e0ff */
[----:B------:R-:W-:Y:S01]  /*0e40*/  VIADD R4, R14, UR5 ;  /* 0x000000050e047c36 */ /* 0x000fe20008000000 */
[----:B------:R-:W2:Y:S01]  /*0e50*/  LDCU.64 UR22, c[0x0][0x380] ;  /* 0x00007000ff1677ac */ /* 0x000ea20008000a00 */
[----:B------:R-:W-:Y:S02]  /*0e60*/  UIADD3.X UR10, UPT, UPT, URZ, URZ, URZ, UP4, !UPT ;  /* 0x000000ffff0a7290 */ /* 0x000fe4000a7fe4ff */
[----:B0-----:R-:W-:Y:S02]  /*0e70*/  UIADD3 UR14, UP3, UPT, UR6, UR8, URZ ;  /* 0x00000008060e7290 */ /* 0x001fe4000ff7e0ff */
[----:B------:R-:W-:Y:S01]  /*0e80*/  UIADD3 UR8, UP4, UPT, UR7, UR8, URZ ;  /* 0x0000000807087290 */ /* 0x000fe2000ff9e0ff */
[----:B------:R-:W-:Y:S01]  /*0e90*/  VIADDMNMX R6, R4, 0x1, RZ, !PT ;  /* 0x0000000104067846 */ /* 0x000fe200078001ff */
[----:B------:R-:W-:-:S02]  /*0ea0*/  UIADD3.X UR15, UPT, UPT, URZ, UR9, URZ, UP3, !UPT ;  /* 0x00000009ff0f7290 */ /* 0x000fc40009ffe4ff */
[----:B------:R-:W-:Y:S01]  /*0eb0*/  IMAD.U32 R2, RZ, RZ, UR14 ;  /* 0x0000000eff027e24 */ /* 0x000fe2000f8e00ff */
[----:B------:R-:W-:Y:S01]  /*0ec0*/  VIMNMX R5, PT, PT, RZ, R4, !PT ;  /* 0x00000004ff057248 */ /* 0x000fe20007fe0100 */
[----:B------:R-:W-:Y:S01]  /*0ed0*/  UIADD3.X UR9, UPT, UPT, UR10, UR9, URZ, UP4, !UPT ;  /* 0x000000090a097290 */ /* 0x000fe2000a7fe4ff */
[----:B------:R-:W-:Y:S01]  /*0ee0*/  VIMNMX R6, PT, PT, R6, UR20, PT ;  /* 0x0000001406067c48 */ /* 0x000fe2000bfe0100 */
[----:B-1----:R-:W-:Y:S01]  /*0ef0*/  UIADD3 UR6, UP3, UPT, UR6, UR12, URZ ;  /* 0x0000000c06067290 */ /* 0x002fe2000ff7e0ff */
[----:B------:R-:W-:Y:S01]  /*0f00*/  IMAD.U32 R3, RZ, RZ, UR15 ;  /* 0x0000000fff037e24 */ /* 0x000fe2000f8e00ff */
[----:B------:R-:W0:Y:S01]  /*0f10*/  LDCU UR14, c[0x0][0x388] ;  /* 0x00007100ff0e77ac */ /* 0x000e220008000800 */
[----:B------:R-:W-:Y:S01]  /*0f20*/  VIMNMX R4, PT, PT, R5, UR20, PT ;  /* 0x0000001405047c48 */ /* 0x000fe2000bfe0100 */
[----:B------:R-:W-:Y:S01]  /*0f30*/  UIADD3 UR7, UP4, UPT, UR7, UR12, URZ ;  /* 0x0000000c07077290 */ /* 0x000fe2000ff9e0ff */
[----:B------:R-:W-:Y:S01]  /*0f40*/  IMAD.U32 R18, RZ, RZ, UR8 ;  /* 0x00000008ff127e24 */ /* 0x000fe2000f8e00ff */
[----:B------:R-:W-:Y:S01]  /*0f50*/  UIADD3.X UR8, UPT, UPT, URZ, UR13, URZ, UP3, !UPT ;  /* 0x0000000dff087290 */ /* 0x000fe20009ffe4ff */
[----:B------:R-:W-:Y:S01]  /*0f60*/  IMAD.U32 R19, RZ, RZ, UR9 ;  /* 0x00000009ff137e24 */ /* 0x000fe2000f8e00ff */
[----:B------:R-:W-:Y:S01]  /*0f70*/  UIADD3.X UR10, UPT, UPT, UR10, UR13, URZ, UP4, !UPT ;  /* 0x0000000d0a0a7290 */ /* 0x000fe2000a7fe4ff */
[----:B------:R1:W3:Y:S04]  /*0f80*/  LDG.E.U8 R0, desc[UR18][R2.64] ;  /* 0x0000001202007981 */ /* 0x0002e8000c1e1100 */
[----:B------:R2:W3:Y:S01]  /*0f90*/  LDG.E.U8 R15, desc[UR18][R18.64+0x1] ;  /* 0x00000112120f7981 */ /* 0x0004e2000c1e1100 */
[----:B------:R-:W-:-:S02]  /*0fa0*/  IMAD.U32 R5, RZ, RZ, UR10 ;  /* 0x0000000aff057e24 */ /* 0x000fc4000f8e00ff */
[C---:B0-----:R-:W-:Y:S02]  /*0fb0*/  IMAD R10, R11.reuse, UR14, R6 ;  /* 0x0000000e0b0a7c24 */ /* 0x041fe4000f8e0206 */
[----:B------:R-:W-:Y:S02]  /*0fc0*/  IMAD R7, R11, UR14, R4 ;  /* 0x0000000e0b077c24 */ /* 0x000fe4000f8e0204 */
[----:B-1----:R-:W-:Y:S01]  /*0fd0*/  IMAD.U32 R2, RZ, RZ, UR6 ;  /* 0x00000006ff027e24 */ /* 0x002fe2000f8e00ff */
[C---:B--2---:R-:W-:Y:S01]  /*0fe0*/  IADD3 R18, P1, PT, R10.reuse, UR22, RZ ;  /* 0x000000160a127c10 */ /* 0x044fe2000ff3e0ff */
[----:B------:R-:W-:Y:S01]  /*0ff0*/  IMAD.U32 R3, RZ, RZ, UR8 ;  /* 0x00000008ff037e24 */ /* 0x000fe2000f8e00ff */
[C---:B------:R-:W-:Y:S01]  /*1000*/  IADD3 R6, P0, PT, R7.reuse, UR22, RZ ;  /* 0x0000001607067c10 */ /* 0x040fe2000ff1e0ff */
[----:B------:R-:W-:Y:S01]  /*1010*/  IMAD.U32 R4, RZ, RZ, UR7 ;  /* 0x00000007ff047e24 */ /* 0x000fe2000f8e00ff */
[----:B------:R-:W-:Y:S02]  /*1020*/  LEA.HI.X.SX32 R19, R10, UR23, 0x1, P1 ;  /* 0x000000170a137c11 */ /* 0x000fe400088f0eff */
[----:B------:R-:W-:Y:S01]  /*1030*/  LEA.HI.X.SX32 R7, R7, UR23, 0x1, P0 ;  /* 0x0000001707077c11 */ /* 0x000fe200080f0eff */
[----:B------:R-:W2:Y:S04]  /*1040*/  LDG.E.U8 R2, desc[UR18][R2.64] ;  /* 0x0000001202027981 */ /* 0x000ea8000c1e1100 */
[----:B------:R-:W2:Y:S04]  /*1050*/  LDG.E.U8 R5, desc[UR18][R4.64+0x1] ;  /* 0x0000011204057981 */ /* 0x000ea8000c1e1100 */
[----:B------:R-:W4:Y:S04]  /*1060*/  LDG.E.U8 R6, desc[UR18][R6.64] ;  /* 0x0000001206067981 */ /* 0x000f28000c1e1100 */
[----:B------:R-:W4:Y:S01]  /*1070*/  LDG.E.U8 R19, desc[UR18][R18.64] ;  /* 0x0000001212137981 */ /* 0x000f22000c1e1100 */
[----:B------:R-:W-:Y:S01]  /*1080*/  UIADD3 UR5, UPT, UPT, UR5, 0x2, URZ ;  /* 0x0000000205057890 */ /* 0x000fe2000fffe0ff */
[----:B---3--:R-:W-:-:S04]  /*1090*/  PRMT R15, R15, 0x3340, R0 ;  /* 0x000033400f0f7816 */ /* 0x008fc80000000000 */
[----:B------:R-:W-:Y:S02]  /*10a0*/  PRMT R15, R15, 0x5410, R12 ;  /* 0x000054100f0f7816 */ /* 0x000fe4000000000c */
[----:B--2---:R-:W-:-:S04]  /*10b0*/  PRMT R17, R5, 0x3340, R2 ;  /* 0x0000334005117816 */ /* 0x004fc80000000002 */
[----:B------:R-:W-:Y:S02]  /*10c0*/  PRMT R17, R17, 0x5410, R12 ;  /* 0x0000541011117816 */ /* 0x000fe4000000000c */
[----:B----4-:R-:W-:-:S05]  /*10d0*/  PRMT R3, R19, 0x5410, R6 ;  /* 0x0000541013037816 */ /* 0x010fca0000000006 */
[C---:B------:R-:W-:Y:S02]  /*10e0*/  IDP.2A.LO.U16.S8 R20, R3.reuse, R15, R20 ;  /* 0x0000000f03147226 */ /* 0x040fe40000001414 */
[----:B------:R-:W-:-:S07]  /*10f0*/  IDP.2A.LO.U16.S8 R16, R3, R17, R16 ;  /* 0x0000001103107226 */ /* 0x000fce0000001410 */
.L_x_5:
[----:B------:R-:W-:Y:S05]  /*1100*/  BRA.U UP0, `(.L_x_3) ;  /* 0x00000001005c7547 */ /* 0x000fea000b800000 */
[----:B------:R-:W0:Y:S01]  /*1110*/  LDCU.64 UR8, c[0x0][0x398] ;  /* 0x00007300ff0877ac */ /* 0x000e220008000a00 */
[----:B------:R-:W-:Y:S01]  /*1120*/  VIADDMNMX R0, R14, UR5, RZ, !PT ;  /* 0x000000050e007c46 */ /* 0x000fe2000f8001ff */
[----:B------:R-:W1:Y:S03]  /*1130*/  LDCU.64 UR12, c[0x0][0x3a0] ;  /* 0x00007400ff0c77ac */ /* 0x000e660008000a00 */
[----:B------:R-:W-:Y:S01]  /*1140*/  VIMNMX R0, PT, PT, R0, UR20, PT ;  /* 0x0000001400007c48 */ /* 0x000fe2000bfe0100 */
[----:B------:R-:W2:Y:S01]  /*1150*/  LDCU UR10, c[0x0][0x388] ;  /* 0x00007100ff0a77ac */ /* 0x000ea20008000800 */
[----:B------:R-:W3:Y:S01]  /*1160*/  LDCU.64 UR14, c[0x0][0x380] ;  /* 0x00007000ff0e77ac */ /* 0x000ee20008000a00 */
[----:B------:R-:W-:-:S04]  /*1170*/  UIADD3 UR6, UPT, UPT, UR11, UR5, URZ ;  /* 0x000000050b067290 */ /* 0x000fc8000fffe0ff */
[----:B0-----:R-:W-:Y:S02]  /*1180*/  UIADD3 UR7, UP3, UPT, UR6, UR8, URZ ;  /* 0x0000000806077290 */ /* 0x001fe4000ff7e0ff */
[----:B-1----:R-:W-:Y:S02]  /*1190*/  UIADD3 UR6, UP4, UPT, UR6, UR12, URZ ;  /* 0x0000000c06067290 */ /* 0x002fe4000ff9e0ff */
[----:B------:R-:W-:Y:S01]  /*11a0*/  UIADD3.X UR8, UPT, UPT, URZ, UR9, URZ, UP3, !UPT ;  /* 0x00000009ff087290 */ /* 0x000fe20009ffe4ff */
[----:B--2---:R-:W-:Y:S01]  /*11b0*/  IMAD R0, R11, UR10, R0 ;  /* 0x0000000a0b007c24 */ /* 0x004fe2000f8e0200 */
[----:B------:R-:W-:Y:S01]  /*11c0*/  UIADD3.X UR5, UPT, UPT, URZ, UR13, URZ, UP4, !UPT ;  /* 0x0000000dff057290 */ /* 0x000fe2000a7fe4ff */
[----:B------:R-:W-:-:S03]  /*11d0*/  IMAD.U32 R2, RZ, RZ, UR7 ;  /* 0x00000007ff027e24 */ /* 0x000fc6000f8e00ff */
[----:B------:R-:W-:Y:S01]  /*11e0*/  IMAD.U32 R3, RZ, RZ, UR8 ;  /* 0x00000008ff037e24 */ /* 0x000fe2000f8e00ff */
[C---:B---3--:R-:W-:Y:S01]  /*11f0*/  IADD3 R6, P0, PT, R0.reuse, UR14, RZ ;  /* 0x0000000e00067c10 */ /* 0x048fe2000ff1e0ff */
[----:B------:R-:W-:Y:S02]  /*1200*/  IMAD.U32 R4, RZ, RZ, UR6 ;  /* 0x00000006ff047e24 */ /* 0x000fe4000f8e00ff */
[----:B------:R-:W-:Y:S01]  /*1210*/  IMAD.U32 R5, RZ, RZ, UR5 ;  /* 0x00000005ff057e24 */ /* 0x000fe2000f8e00ff */
[----:B------:R-:W-:Y:S01]  /*1220*/  LEA.HI.X.SX32 R7, R0, UR15, 0x1, P0 ;  /* 0x0000000f00077c11 */ /* 0x000fe200080f0eff */
[----:B------:R-:W2:Y:S04]  /*1230*/  LDG.E.S8 R3, desc[UR18][R2.64] ;  /* 0x0000001202037981 */ /* 0x000ea8000c1e1300 */
[----:B------:R-:W2:Y:S04]  /*1240*/  LDG.E.U8 R6, desc[UR18][R6.64] ;  /* 0x0000001206067981 */ /* 0x000ea8000c1e1100 */
[----:B------:R-:W3:Y:S01]  /*1250*/  LDG.E.S8 R5, desc[UR18][R4.64] ;  /* 0x0000001204057981 */ /* 0x000ee2000c1e1300 */
[----:B--2---:R-:W-:-:S02]  /*1260*/  IMAD R20, R3, R6, R20 ;  /* 0x0000000603147224 */ /* 0x004fc400078e0214 */
[----:B---3--:R-:W-:-:S07]  /*1270*/  IMAD R16, R5, R6, R16 ;  /* 0x0000000605107224 */ /* 0x008fce00078e0210 */
.L_x_3:
[----:B------:R-:W-:Y:S05]  /*1280*/  BRA.U UP2, `(.L_x_6) ;  /* 0xffffffed02e47547 */ /* 0x000fea000b83ffff */
.L_x_0:
[----:B------:R-:W0:Y:S01]  /*1290*/  LDCU UR6, c[0x0][0x388] ;  /* 0x00007100ff0677ac */ /* 0x000e220008000800 */
[----:B------:R-:W-:Y:S02]  /*12a0*/  IABS R5, R16 ;  /* 0x0000001000057213 */ /* 0x000fe40000000000 */
[----:B------:R-:W-:Y:S01]  /*12b0*/  IABS R0, R20 ;  /* 0x0000001400007213 */ /* 0x000fe20000000000 */
[----:B------:R-:W1:Y:S04]  /*12c0*/  LDCU.64 UR4, c[0x0][0x390] ;  /* 0x00007200ff0477ac */ /* 0x000e680008000a00 */
[----:B------:R-:W-:Y:S02]  /*12d0*/  IMAD.IADD R5, R5, 0x1, R0 ;  /* 0x0000000105057824 */ /* 0x000fe400078e0200 */
[----:B0-----:R-:W-:-:S05]  /*12e0*/  IMAD R8, R8, UR6, R9 ;  /* 0x0000000608087c24 */ /* 0x001fca000f8e0209 */
[----:B-1----:R-:W-:-:S04]  /*12f0*/  IADD3 R2, P0, PT, R8, UR4, RZ ;  /* 0x0000000408027c10 */ /* 0x002fc8000ff1e0ff */
[----:B------:R-:W-:-:S05]  /*1300*/  LEA.HI.X.SX32 R3, R8, UR5, 0x1, P0 ;  /* 0x0000000508037c11 */ /* 0x000fca00080f0eff */
[----:B------:R-:W-:Y:S01]  /*1310*/  STG.E.U8 desc[UR18][R2.64], R5 ;  /* 0x0000000502007986 */ /* 0x000fe2000c101112 */
[----:B------:R-:W-:Y:S05]  /*1320*/  EXIT ;  /* 0x000000000000794d */ /* 0x000fea0003800000 */
.L_x_7:
[----:B------:R-:W-:-:S00]  /*1330*/  BRA `(.L_x_7) ;  /* 0xfffffffc00fc7947 */ /* 0x000fc0000383ffff */
[----:B------:R-:W-:-:S00]  /*1340*/  NOP ;  /* 0x0000000000007918 */ /* 0x000fc00000000000 */
        /* <DEDUP_REMOVED lines=11> */
.L_x_9:


//--------------------- .text._Z21convertRgb2GrayKernelPhiiS_ --------------------------
	.section	.text._Z21convertRgb2GrayKernelPhiiS_,"ax",@progbits
	.align	128
        .global         _Z21convertRgb2GrayKernelPhiiS_
        .type           _Z21convertRgb2GrayKernelPhiiS_,@function
        .size           _Z21convertRgb2GrayKernelPhiiS_,(.L_x_10 - _Z21convertRgb2GrayKernelPhiiS_)
        .other          _Z21convertRgb2GrayKernelPhiiS_,@"STO_CUDA_ENTRY STV_DEFAULT"
_Z21convertRgb2GrayKernelPhiiS_:
.text._Z21convertRgb2GrayKernelPhiiS_:
        /* <DEDUP_REMOVED lines=13> */
[----:B------:R-:W0:Y:S01]  /*00d0*/  LDCU.64 UR8, c[0x0][0x380] ;  /* 0x00007000ff0877ac */ /* 0x000e220008000a00 */
[----:B------:R-:W-:Y:S01]  /*00e0*/  IMAD R0, R0, UR6, R3 ;  /* 0x0000000600007c24 */ /* 0x000fe2000f8e0203 */
[----:B------:R-:W1:Y:S03]  /*00f0*/  LDCU.64 UR4, c[0x0][0x358] ;  /* 0x00006b00ff0477ac */ /* 0x000e660008000a00 */
[----:B------:R-:W-:Y:S01]  /*0100*/  IMAD R3, R0, 0x3, RZ ;  /* 0x0000000300037824 */ /* 0x000fe200078e02ff */
[----:B------:R-:W2:Y:S04]  /*0110*/  LDCU.64 UR10, c[0x0][0x390] ;  /* 0x00007200ff0a77ac */ /* 0x000ea80008000a00 */
[----:B0-----:R-:W-:-:S04]  /*0120*/  IADD3 R2, P0, PT, R3, UR8, RZ ;  /* 0x0000000803027c10 */ /* 0x001fc8000ff1e0ff */
[----:B------:R-:W-:-:S05]  /*0130*/  LEA.HI.X.SX32 R3, R3, UR9, 0x1, P0 ;  /* 0x0000000903037c11 */ /* 0x000fca00080f0eff */
[----:B-1----:R-:W3:Y:S04]  /*0140*/  LDG.E.U8 R11, desc[UR4][R2.64+0x1] ;  /* 0x00000104020b7981 */ /* 0x002ee8000c1e1100 */
[----:B------:R-:W4:Y:S04]  /*0150*/  LDG.E.U8 R10, desc[UR4][R2.64] ;  /* 0x00000004020a7981 */ /* 0x000f28000c1e1100 */
[----:B------:R2:W5:Y:S01]  /*0160*/  LDG.E.U8 R8, desc[UR4][R2.64+0x2] ;  /* 0x0000020402087981 */ /* 0x000562000c1e1100 */
[----:B------:R-:W-:Y:S01]  /*0170*/  UMOV UR8, 0x39581062 ;  /* 0x3958106200087882 */ /* 0x000fe20000000000 */
[----:B------:R-:W-:Y:S01]  /*0180*/  UMOV UR9, 0x3fe2c8b4 ;  /* 0x3fe2c8b400097882 */ /* 0x000fe20000000000 */
[----:B--2---:R-:W-:-:S04]  /*0190*/  IADD3 R2, P0, PT, R0, UR10, RZ ;  /* 0x0000000a00027c10 */ /* 0x004fc8000ff1e0ff */
[----:B------:R-:W-:Y:S01]  /*01a0*/  LEA.HI.X.SX32 R3, R0, UR11, 0x1, P0 ;  /* 0x0000000b00037c11 */ /* 0x000fe200080f0eff */
[----:B---3--:R-:W0:Y:S08]  /*01b0*/  I2F.F64.U16 R6, R11 ;  /* 0x0000000b00067312 */ /* 0x008e300000101800 */
[----:B----4-:R-:W1:Y:S01]  /*01c0*/  I2F.F64.U16 R4, R10 ;  /* 0x0000000a00047312 */ /* 0x010e620000101800 */
[----:B0-----:R-:W-:-:S07]  /*01d0*/  DMUL R6, R6, UR8 ;  /* 0x0000000806067c28 */ /* 0x001fce0008000000 */
[----:B-----5:R-:W0:Y:S01]  /*01e0*/  I2F.F64.U16 R8, R8 ;  /* 0x0000000800087312 */ /* 0x020e220000101800 */
[----:B------:R-:W-:Y:S01]  /*01f0*/  UMOV UR8, 0xe5604189 ;  /* 0xe560418900087882 */ /* 0x000fe20000000000 */
[----:B------:R-:W-:Y:S02]  /*0200*/  UMOV UR9, 0x3fd322d0 ;  /* 0x3fd322d000097882 */ /* 0x000fe40000000000 */
[----:B-1----:R-:W-:Y:S01]  /*0210*/  DFMA R4, R4, UR8, R6 ;  /* 0x0000000804047c2b */ /* 0x002fe20008000006 */
[----:B------:R-:W-:Y:S01]  /*0220*/  UMOV UR8, 0x9fbe76c9 ;  /* 0x9fbe76c900087882 */ /* 0x000fe20000000000 */
[----:B------:R-:W-:-:S06]  /*0230*/  UMOV UR9, 0x3fbd2f1a ;  /* 0x3fbd2f1a00097882 */ /* 0x000fcc0000000000 */
[----:B0-----:R-:W-:-:S10]  /*0240*/  DFMA R4, R8, UR8, R4 ;  /* 0x0000000808047c2b */ /* 0x001fd40008000004 */
[----:B------:R-:W0:Y:S02]  /*0250*/  F2I.U32.F64.TRUNC R5, R4 ;  /* 0x0000000400057311 */ /* 0x000e24000030d000 */
[----:B0-----:R-:W-:Y:S01]  /*0260*/  STG.E.U8 desc[UR4][R2.64], R5 ;  /* 0x0000000502007986 */ /* 0x001fe2000c101104 */
[----:B------:R-:W-:Y:S05]  /*0270*/  EXIT ;  /* 0x000000000000794d */ /* 0x000fea0003800000 */
.L_x_8:
        /* <DEDUP_REMOVED lines=16> */
.L_x_10:


//--------------------- .nv.shared.reserved.0     --------------------------
	.section	.nv.shared.reserved.0,"aw",@nobits
	.weak		__nv_reservedSMEM_offset_0_alias
	.size		__nv_reservedSMEM_offset_0_alias, 0, 64
	.other		__nv_reservedSMEM_offset_0_alias,@"STO_CUDA_RESERVED_SHARED STV_DEFAULT"
__nv_reservedSMEM_offset_0_alias:
	.zero		0
	.zero		64


//--------------------- .nv.constant0._Z23convertGray2SobelKernelPhiiS_PaS0_h --------------------------
	.section	.nv.constant0._Z23convertGray2SobelKernelPhiiS_PaS0_h,"a",@progbits
	.sectionflags	@""
	.align	4
.nv.constant0._Z23convertGray2SobelKernelPhiiS_PaS0_h:
	.zero		937


//--------------------- .nv.constant0._Z21convertRgb2GrayKernelPhiiS_ --------------------------
	.section	.nv.constant0._Z21convertRgb2GrayKernelPhiiS_,"a",@progbits
	.sectionflags	@""
	.align	4
.nv.constant0._Z21convertRgb2GrayKernelPhiiS_:
	.zero		920


//--------------------- SYMBOLS --------------------------

	.type		.nv.reservedSmem.offset0,@object
	.size		.nv.reservedSmem.offset0,0x4
